//
// Generated by NVIDIA NVVM Compiler
//
// Compiler Build ID: CL-36424714
// Cuda compilation tools, release 13.0, V13.0.88
// Based on NVVM 20.0.0
//

.version 9.0
.target sm_100
.address_size 64

	// .globl	_Z11multiplyrowiiiPiS_S_

.visible .entry _Z11multiplyrowiiiPiS_S_(
	.param .u32 _Z11multiplyrowiiiPiS_S__param_0,
	.param .u32 _Z11multiplyrowiiiPiS_S__param_1,
	.param .u32 _Z11multiplyrowiiiPiS_S__param_2,
	.param .u64 .ptr .align 1 _Z11multiplyrowiiiPiS_S__param_3,
	.param .u64 .ptr .align 1 _Z11multiplyrowiiiPiS_S__param_4,
	.param .u64 .ptr .align 1 _Z11multiplyrowiiiPiS_S__param_5
)
{
	.reg .pred 	%p<21>;
	.reg .b32 	%r<170>;
	.reg .b64 	%rd<59>;

	ld.param.u32 	%r70, [_Z11multiplyrowiiiPiS_S__param_0];
	ld.param.u32 	%r68, [_Z11multiplyrowiiiPiS_S__param_1];
	ld.param.u32 	%r69, [_Z11multiplyrowiiiPiS_S__param_2];
	ld.param.u64 	%rd7, [_Z11multiplyrowiiiPiS_S__param_3];
	ld.param.u64 	%rd8, [_Z11multiplyrowiiiPiS_S__param_4];
	ld.param.u64 	%rd9, [_Z11multiplyrowiiiPiS_S__param_5];
	cvta.to.global.u64 	%rd1, %rd8;
	cvta.to.global.u64 	%rd2, %rd7;
	cvta.to.global.u64 	%rd3, %rd9;
	mov.u32 	%r71, %tid.x;
	mov.u32 	%r72, %ntid.x;
	mov.u32 	%r73, %ctaid.x;
	mad.lo.s32 	%r1, %r72, %r73, %r71;
	setp.ge.s32 	%p1, %r1, %r70;
	setp.lt.s32 	%p2, %r69, 1;
	or.pred  	%p3, %p1, %p2;
	@%p3 bra 	$L__BB0_26;
	setp.lt.s32 	%p4, %r68, 1;
	mul.lo.s32 	%r2, %r68, %r1;
	mul.lo.s32 	%r3, %r69, %r1;
	@%p4 bra 	$L__BB0_15;
	and.b32  	%r4, %r68, 7;
	and.b32  	%r5, %r68, 3;
	and.b32  	%r6, %r68, 2147483640;
	and.b32  	%r7, %r68, 1;
	neg.s32 	%r8, %r6;
	shl.b32 	%r9, %r69, 3;
	mul.lo.s32 	%r10, %r69, 3;
	shl.b32 	%r11, %r69, 2;
	mul.lo.s32 	%r12, %r69, 6;
	mul.lo.s32 	%r13, %r69, 7;
	mov.b32 	%r145, 0;
	mul.wide.u32 	%rd35, %r9, 4;
$L__BB0_3:
	setp.lt.u32 	%p13, %r68, 8;
	mov.b32 	%r160, 0;
	mov.u32 	%r165, %r160;
	@%p13 bra 	$L__BB0_6;
	add.s32 	%r153, %r69, %r145;
	shl.b32 	%r89, %r69, 1;
	add.s32 	%r152, %r89, %r145;
	add.s32 	%r151, %r10, %r145;
	add.s32 	%r150, %r11, %r145;
	mad.lo.s32 	%r149, %r69, 5, %r145;
	add.s32 	%r148, %r12, %r145;
	add.s32 	%r147, %r13, %r145;
	mul.wide.u32 	%rd18, %r145, 4;
	add.s64 	%rd58, %rd1, %rd18;
	mov.b32 	%r165, 0;
	mov.u32 	%r146, %r2;
	mov.u32 	%r154, %r8;
$L__BB0_5:
	.pragma "nounroll";
	mul.wide.s32 	%rd19, %r146, 4;
	add.s64 	%rd20, %rd2, %rd19;
	ld.global.u32 	%r90, [%rd20];
	ld.global.u32 	%r91, [%rd58];
	mad.lo.s32 	%r92, %r91, %r90, %r165;
	ld.global.u32 	%r93, [%rd20+4];
	mul.wide.u32 	%rd21, %r153, 4;
	add.s64 	%rd22, %rd1, %rd21;
	ld.global.u32 	%r94, [%rd22];
	mad.lo.s32 	%r95, %r94, %r93, %r92;
	ld.global.u32 	%r96, [%rd20+8];
	mul.wide.u32 	%rd23, %r152, 4;
	add.s64 	%rd24, %rd1, %rd23;
	ld.global.u32 	%r97, [%rd24];
	mad.lo.s32 	%r98, %r97, %r96, %r95;
	ld.global.u32 	%r99, [%rd20+12];
	mul.wide.u32 	%rd25, %r151, 4;
	add.s64 	%rd26, %rd1, %rd25;
	ld.global.u32 	%r100, [%rd26];
	mad.lo.s32 	%r101, %r100, %r99, %r98;
	ld.global.u32 	%r102, [%rd20+16];
	mul.wide.u32 	%rd27, %r150, 4;
	add.s64 	%rd28, %rd1, %rd27;
	ld.global.u32 	%r103, [%rd28];
	mad.lo.s32 	%r104, %r103, %r102, %r101;
	ld.global.u32 	%r105, [%rd20+20];
	mul.wide.u32 	%rd29, %r149, 4;
	add.s64 	%rd30, %rd1, %rd29;
	ld.global.u32 	%r106, [%rd30];
	mad.lo.s32 	%r107, %r106, %r105, %r104;
	ld.global.u32 	%r108, [%rd20+24];
	mul.wide.u32 	%rd31, %r148, 4;
	add.s64 	%rd32, %rd1, %rd31;
	ld.global.u32 	%r109, [%rd32];
	mad.lo.s32 	%r110, %r109, %r108, %r107;
	ld.global.u32 	%r111, [%rd20+28];
	mul.wide.u32 	%rd33, %r147, 4;
	add.s64 	%rd34, %rd1, %rd33;
	ld.global.u32 	%r112, [%rd34];
	mad.lo.s32 	%r165, %r112, %r111, %r110;
	add.s32 	%r154, %r154, 8;
	add.s32 	%r153, %r153, %r9;
	add.s32 	%r152, %r152, %r9;
	add.s32 	%r151, %r151, %r9;
	add.s32 	%r150, %r150, %r9;
	add.s32 	%r149, %r149, %r9;
	add.s32 	%r148, %r148, %r9;
	add.s32 	%r147, %r147, %r9;
	add.s64 	%rd58, %rd58, %rd35;
	add.s32 	%r146, %r146, 8;
	setp.ne.s32 	%p14, %r154, 0;
	mov.u32 	%r160, %r6;
	@%p14 bra 	$L__BB0_5;
$L__BB0_6:
	setp.eq.s32 	%p15, %r4, 0;
	@%p15 bra 	$L__BB0_14;
	add.s32 	%r114, %r4, -1;
	setp.lt.u32 	%p16, %r114, 3;
	@%p16 bra 	$L__BB0_9;
	add.s32 	%r115, %r160, %r2;
	mul.wide.s32 	%rd36, %r115, 4;
	add.s64 	%rd37, %rd2, %rd36;
	ld.global.u32 	%r116, [%rd37];
	mad.lo.s32 	%r117, %r160, %r69, %r145;
	mul.wide.u32 	%rd38, %r117, 4;
	add.s64 	%rd39, %rd1, %rd38;
	ld.global.u32 	%r118, [%rd39];
	mad.lo.s32 	%r119, %r118, %r116, %r165;
	ld.global.u32 	%r120, [%rd37+4];
	add.s32 	%r121, %r117, %r69;
	mul.wide.u32 	%rd40, %r121, 4;
	add.s64 	%rd41, %rd1, %rd40;
	ld.global.u32 	%r122, [%rd41];
	mad.lo.s32 	%r123, %r122, %r120, %r119;
	ld.global.u32 	%r124, [%rd37+8];
	add.s32 	%r125, %r121, %r69;
	mul.wide.u32 	%rd42, %r125, 4;
	add.s64 	%rd43, %rd1, %rd42;
	ld.global.u32 	%r126, [%rd43];
	mad.lo.s32 	%r127, %r126, %r124, %r123;
	ld.global.u32 	%r128, [%rd37+12];
	add.s32 	%r129, %r125, %r69;
	mul.wide.u32 	%rd44, %r129, 4;
	add.s64 	%rd45, %rd1, %rd44;
	ld.global.u32 	%r130, [%rd45];
	mad.lo.s32 	%r165, %r130, %r128, %r127;
	add.s32 	%r160, %r160, 4;
$L__BB0_9:
	setp.eq.s32 	%p17, %r5, 0;
	@%p17 bra 	$L__BB0_14;
	setp.eq.s32 	%p18, %r5, 1;
	@%p18 bra 	$L__BB0_12;
	add.s32 	%r132, %r160, %r2;
	mul.wide.s32 	%rd46, %r132, 4;
	add.s64 	%rd47, %rd2, %rd46;
	ld.global.u32 	%r133, [%rd47];
	mad.lo.s32 	%r134, %r160, %r69, %r145;
	mul.wide.u32 	%rd48, %r134, 4;
	add.s64 	%rd49, %rd1, %rd48;
	ld.global.u32 	%r135, [%rd49];
	mad.lo.s32 	%r136, %r135, %r133, %r165;
	ld.global.u32 	%r137, [%rd47+4];
	add.s32 	%r138, %r134, %r69;
	mul.wide.u32 	%rd50, %r138, 4;
	add.s64 	%rd51, %rd1, %rd50;
	ld.global.u32 	%r139, [%rd51];
	mad.lo.s32 	%r165, %r139, %r137, %r136;
	add.s32 	%r160, %r160, 2;
$L__BB0_12:
	setp.eq.s32 	%p19, %r7, 0;
	@%p19 bra 	$L__BB0_14;
	add.s32 	%r140, %r160, %r2;
	mul.wide.s32 	%rd52, %r140, 4;
	add.s64 	%rd53, %rd2, %rd52;
	ld.global.u32 	%r141, [%rd53];
	mad.lo.s32 	%r142, %r160, %r69, %r145;
	mul.wide.u32 	%rd54, %r142, 4;
	add.s64 	%rd55, %rd1, %rd54;
	ld.global.u32 	%r143, [%rd55];
	mad.lo.s32 	%r165, %r143, %r141, %r165;
$L__BB0_14:
	add.s32 	%r144, %r145, %r3;
	mul.wide.s32 	%rd56, %r144, 4;
	add.s64 	%rd57, %rd3, %rd56;
	st.global.u32 	[%rd57], %r165;
	add.s32 	%r145, %r145, 1;
	setp.eq.s32 	%p20, %r145, %r69;
	@%p20 bra 	$L__BB0_26;
	bra.uni 	$L__BB0_3;
$L__BB0_15:
	and.b32  	%r58, %r69, 7;
	setp.lt.u32 	%p5, %r69, 8;
	mov.b32 	%r168, 0;
	@%p5 bra 	$L__BB0_18;
	and.b32  	%r168, %r69, 2147483640;
	mov.b32 	%r166, 0;
$L__BB0_17:
	.pragma "nounroll";
	add.s32 	%r76, %r166, %r3;
	mul.wide.s32 	%rd10, %r76, 4;
	add.s64 	%rd11, %rd3, %rd10;
	mov.b32 	%r77, 0;
	st.global.u32 	[%rd11], %r77;
	st.global.u32 	[%rd11+4], %r77;
	st.global.u32 	[%rd11+8], %r77;
	st.global.u32 	[%rd11+12], %r77;
	st.global.u32 	[%rd11+16], %r77;
	st.global.u32 	[%rd11+20], %r77;
	st.global.u32 	[%rd11+24], %r77;
	st.global.u32 	[%rd11+28], %r77;
	add.s32 	%r166, %r166, 8;
	setp.ne.s32 	%p6, %r166, %r168;
	@%p6 bra 	$L__BB0_17;
$L__BB0_18:
	setp.eq.s32 	%p7, %r58, 0;
	@%p7 bra 	$L__BB0_26;
	and.b32  	%r63, %r69, 3;
	setp.lt.u32 	%p8, %r58, 4;
	@%p8 bra 	$L__BB0_21;
	add.s32 	%r78, %r168, %r3;
	mul.wide.s32 	%rd12, %r78, 4;
	add.s64 	%rd13, %rd3, %rd12;
	mov.b32 	%r79, 0;
	st.global.u32 	[%rd13], %r79;
	st.global.u32 	[%rd13+4], %r79;
	st.global.u32 	[%rd13+8], %r79;
	st.global.u32 	[%rd13+12], %r79;
	add.s32 	%r168, %r168, 4;
$L__BB0_21:
	setp.eq.s32 	%p9, %r63, 0;
	@%p9 bra 	$L__BB0_26;
	setp.eq.s32 	%p10, %r63, 1;
	@%p10 bra 	$L__BB0_24;
	add.s32 	%r80, %r168, %r3;
	mul.wide.s32 	%rd14, %r80, 4;
	add.s64 	%rd15, %rd3, %rd14;
	mov.b32 	%r81, 0;
	st.global.u32 	[%rd15], %r81;
	st.global.u32 	[%rd15+4], %r81;
	add.s32 	%r168, %r168, 2;
$L__BB0_24:
	and.b32  	%r82, %r69, 1;
	setp.eq.b32 	%p11, %r82, 1;
	not.pred 	%p12, %p11;
	@%p12 bra 	$L__BB0_26;
	add.s32 	%r83, %r168, %r3;
	mul.wide.s32 	%rd16, %r83, 4;
	add.s64 	%rd17, %rd3, %rd16;
	mov.b32 	%r84, 0;
	st.global.u32 	[%rd17], %r84;
$L__BB0_26:
	ret;

}
	// .globl	_Z11multiplycoliiiPiS_S_
.visible .entry _Z11multiplycoliiiPiS_S_(
	.param .u32 _Z11multiplycoliiiPiS_S__param_0,
	.param .u32 _Z11multiplycoliiiPiS_S__param_1,
	.param .u32 _Z11multiplycoliiiPiS_S__param_2,
	.param .u64 .ptr .align 1 _Z11multiplycoliiiPiS_S__param_3,
	.param .u64 .ptr .align 1 _Z11multiplycoliiiPiS_S__param_4,
	.param .u64 .ptr .align 1 _Z11multiplycoliiiPiS_S__param_5
)
{
	.reg .pred 	%p<21>;
	.reg .b32 	%r<132>;
	.reg .b64 	%rd<75>;

	ld.param.u32 	%r43, [_Z11multiplycoliiiPiS_S__param_0];
	ld.param.u32 	%r44, [_Z11multiplycoliiiPiS_S__param_1];
	ld.param.u32 	%r45, [_Z11multiplycoliiiPiS_S__param_2];
	ld.param.u64 	%rd7, [_Z11multiplycoliiiPiS_S__param_3];
	ld.param.u64 	%rd8, [_Z11multiplycoliiiPiS_S__param_4];
	ld.param.u64 	%rd9, [_Z11multiplycoliiiPiS_S__param_5];
	cvta.to.global.u64 	%rd1, %rd8;
	cvta.to.global.u64 	%rd2, %rd7;
	cvta.to.global.u64 	%rd3, %rd9;
	mov.u32 	%r46, %tid.x;
	mov.u32 	%r47, %ntid.x;
	mov.u32 	%r48, %ctaid.x;
	mad.lo.s32 	%r1, %r47, %r48, %r46;
	setp.ge.s32 	%p1, %r1, %r43;
	setp.lt.s32 	%p2, %r43, 1;
	or.pred  	%p3, %p1, %p2;
	@%p3 bra 	$L__BB1_26;
	setp.lt.s32 	%p4, %r44, 1;
	@%p4 bra 	$L__BB1_15;
	and.b32  	%r2, %r44, 7;
	add.s32 	%r3, %r2, -1;
	and.b32  	%r4, %r44, 3;
	and.b32  	%r5, %r44, 2147483640;
	and.b32  	%r6, %r44, 1;
	neg.s32 	%r7, %r5;
	shl.b32 	%r8, %r45, 3;
	mov.b32 	%r114, 0;
	mul.wide.s32 	%rd66, %r45, 4;
$L__BB1_3:
	setp.lt.u32 	%p13, %r44, 8;
	mul.lo.s32 	%r10, %r114, %r44;
	mov.b32 	%r122, 0;
	mov.u32 	%r127, %r122;
	@%p13 bra 	$L__BB1_6;
	mul.wide.u32 	%rd32, %r10, 4;
	add.s64 	%rd33, %rd2, %rd32;
	add.s64 	%rd74, %rd33, 16;
	mov.b32 	%r127, 0;
	mov.u32 	%r115, %r1;
	mov.u32 	%r116, %r7;
$L__BB1_5:
	.pragma "nounroll";
	ld.global.u32 	%r64, [%rd74+-16];
	mul.wide.s32 	%rd34, %r115, 4;
	add.s64 	%rd35, %rd1, %rd34;
	ld.global.u32 	%r65, [%rd35];
	mad.lo.s32 	%r66, %r65, %r64, %r127;
	ld.global.u32 	%r67, [%rd74+-12];
	mul.wide.s32 	%rd36, %r45, 4;
	add.s64 	%rd37, %rd35, %rd36;
	ld.global.u32 	%r68, [%rd37];
	mad.lo.s32 	%r69, %r68, %r67, %r66;
	ld.global.u32 	%r70, [%rd74+-8];
	add.s64 	%rd38, %rd37, %rd36;
	ld.global.u32 	%r71, [%rd38];
	mad.lo.s32 	%r72, %r71, %r70, %r69;
	ld.global.u32 	%r73, [%rd74+-4];
	add.s64 	%rd39, %rd38, %rd36;
	ld.global.u32 	%r74, [%rd39];
	mad.lo.s32 	%r75, %r74, %r73, %r72;
	ld.global.u32 	%r76, [%rd74];
	add.s64 	%rd40, %rd39, %rd36;
	ld.global.u32 	%r77, [%rd40];
	mad.lo.s32 	%r78, %r77, %r76, %r75;
	ld.global.u32 	%r79, [%rd74+4];
	add.s64 	%rd41, %rd40, %rd36;
	ld.global.u32 	%r80, [%rd41];
	mad.lo.s32 	%r81, %r80, %r79, %r78;
	ld.global.u32 	%r82, [%rd74+8];
	add.s64 	%rd42, %rd41, %rd36;
	ld.global.u32 	%r83, [%rd42];
	mad.lo.s32 	%r84, %r83, %r82, %r81;
	ld.global.u32 	%r85, [%rd74+12];
	add.s64 	%rd43, %rd42, %rd36;
	ld.global.u32 	%r86, [%rd43];
	mad.lo.s32 	%r127, %r86, %r85, %r84;
	add.s32 	%r116, %r116, 8;
	add.s32 	%r115, %r115, %r8;
	add.s64 	%rd74, %rd74, 32;
	setp.ne.s32 	%p14, %r116, 0;
	mov.u32 	%r122, %r5;
	@%p14 bra 	$L__BB1_5;
$L__BB1_6:
	setp.eq.s32 	%p15, %r2, 0;
	@%p15 bra 	$L__BB1_14;
	setp.lt.u32 	%p16, %r3, 3;
	@%p16 bra 	$L__BB1_9;
	add.s32 	%r88, %r122, %r10;
	mul.wide.u32 	%rd44, %r88, 4;
	add.s64 	%rd45, %rd2, %rd44;
	ld.global.u32 	%r89, [%rd45];
	mad.lo.s32 	%r90, %r122, %r45, %r1;
	mul.wide.s32 	%rd46, %r90, 4;
	add.s64 	%rd47, %rd1, %rd46;
	ld.global.u32 	%r91, [%rd47];
	mad.lo.s32 	%r92, %r91, %r89, %r127;
	cvt.u64.u32 	%rd48, %r10;
	cvt.u64.u32 	%rd49, %r122;
	add.s64 	%rd50, %rd49, %rd48;
	shl.b64 	%rd51, %rd50, 2;
	add.s64 	%rd52, %rd2, %rd51;
	ld.global.u32 	%r93, [%rd52+4];
	add.s64 	%rd54, %rd47, %rd66;
	ld.global.u32 	%r94, [%rd54];
	mad.lo.s32 	%r95, %r94, %r93, %r92;
	ld.global.u32 	%r96, [%rd52+8];
	add.s64 	%rd55, %rd54, %rd66;
	ld.global.u32 	%r97, [%rd55];
	mad.lo.s32 	%r98, %r97, %r96, %r95;
	ld.global.u32 	%r99, [%rd52+12];
	add.s64 	%rd56, %rd55, %rd66;
	ld.global.u32 	%r100, [%rd56];
	mad.lo.s32 	%r127, %r100, %r99, %r98;
	add.s32 	%r122, %r122, 4;
$L__BB1_9:
	setp.eq.s32 	%p17, %r4, 0;
	@%p17 bra 	$L__BB1_14;
	setp.eq.s32 	%p18, %r4, 1;
	@%p18 bra 	$L__BB1_12;
	add.s32 	%r102, %r122, %r10;
	mul.wide.u32 	%rd57, %r102, 4;
	add.s64 	%rd58, %rd2, %rd57;
	ld.global.u32 	%r103, [%rd58];
	mad.lo.s32 	%r104, %r122, %r45, %r1;
	mul.wide.s32 	%rd59, %r104, 4;
	add.s64 	%rd60, %rd1, %rd59;
	ld.global.u32 	%r105, [%rd60];
	mad.lo.s32 	%r106, %r105, %r103, %r127;
	cvt.u64.u32 	%rd61, %r10;
	cvt.u64.u32 	%rd62, %r122;
	add.s64 	%rd63, %rd62, %rd61;
	shl.b64 	%rd64, %rd63, 2;
	add.s64 	%rd65, %rd2, %rd64;
	ld.global.u32 	%r107, [%rd65+4];
	add.s64 	%rd67, %rd60, %rd66;
	ld.global.u32 	%r108, [%rd67];
	mad.lo.s32 	%r127, %r108, %r107, %r106;
	add.s32 	%r122, %r122, 2;
$L__BB1_12:
	setp.eq.s32 	%p19, %r6, 0;
	@%p19 bra 	$L__BB1_14;
	add.s32 	%r109, %r122, %r10;
	mul.wide.u32 	%rd68, %r109, 4;
	add.s64 	%rd69, %rd2, %rd68;
	ld.global.u32 	%r110, [%rd69];
	mad.lo.s32 	%r111, %r122, %r45, %r1;
	mul.wide.s32 	%rd70, %r111, 4;
	add.s64 	%rd71, %rd1, %rd70;
	ld.global.u32 	%r112, [%rd71];
	mad.lo.s32 	%r127, %r112, %r110, %r127;
$L__BB1_14:
	mad.lo.s32 	%r113, %r114, %r45, %r1;
	mul.wide.s32 	%rd72, %r113, 4;
	add.s64 	%rd73, %rd3, %rd72;
	st.global.u32 	[%rd73], %r127;
	add.s32 	%r114, %r114, 1;
	setp.eq.s32 	%p20, %r114, %r43;
	@%p20 bra 	$L__BB1_26;
	bra.uni 	$L__BB1_3;
$L__BB1_15:
	and.b32  	%r33, %r43, 7;
	setp.lt.u32 	%p5, %r43, 8;
	mov.b32 	%r130, 0;
	@%p5 bra 	$L__BB1_18;
	and.b32  	%r130, %r43, 2147483640;
	mov.b32 	%r128, 0;
	mul.wide.s32 	%rd12, %r45, 4;
$L__BB1_17:
	.pragma "nounroll";
	mad.lo.s32 	%r51, %r128, %r45, %r1;
	mul.wide.s32 	%rd10, %r51, 4;
	add.s64 	%rd11, %rd3, %rd10;
	mov.b32 	%r52, 0;
	st.global.u32 	[%rd11], %r52;
	add.s64 	%rd13, %rd11, %rd12;
	st.global.u32 	[%rd13], %r52;
	add.s64 	%rd14, %rd13, %rd12;
	st.global.u32 	[%rd14], %r52;
	add.s64 	%rd15, %rd14, %rd12;
	st.global.u32 	[%rd15], %r52;
	add.s64 	%rd16, %rd15, %rd12;
	st.global.u32 	[%rd16], %r52;
	add.s64 	%rd17, %rd16, %rd12;
	st.global.u32 	[%rd17], %r52;
	add.s64 	%rd18, %rd17, %rd12;
	st.global.u32 	[%rd18], %r52;
	add.s64 	%rd19, %rd18, %rd12;
	st.global.u32 	[%rd19], %r52;
	add.s32 	%r128, %r128, 8;
	setp.ne.s32 	%p6, %r128, %r130;
	@%p6 bra 	$L__BB1_17;
$L__BB1_18:
	setp.eq.s32 	%p7, %r33, 0;
	@%p7 bra 	$L__BB1_26;
	and.b32  	%r38, %r43, 3;
	setp.lt.u32 	%p8, %r33, 4;
	@%p8 bra 	$L__BB1_21;
	mad.lo.s32 	%r53, %r130, %r45, %r1;
	mul.wide.s32 	%rd20, %r53, 4;
	add.s64 	%rd21, %rd3, %rd20;
	mov.b32 	%r54, 0;
	st.global.u32 	[%rd21], %r54;
	mul.wide.s32 	%rd22, %r45, 4;
	add.s64 	%rd23, %rd21, %rd22;
	st.global.u32 	[%rd23], %r54;
	add.s64 	%rd24, %rd23, %rd22;
	st.global.u32 	[%rd24], %r54;
	add.s64 	%rd25, %rd24, %rd22;
	st.global.u32 	[%rd25], %r54;
	add.s32 	%r130, %r130, 4;
$L__BB1_21:
	setp.eq.s32 	%p9, %r38, 0;
	@%p9 bra 	$L__BB1_26;
	setp.eq.s32 	%p10, %r38, 1;
	@%p10 bra 	$L__BB1_24;
	mad.lo.s32 	%r55, %r130, %r45, %r1;
	mul.wide.s32 	%rd26, %r55, 4;
	add.s64 	%rd27, %rd3, %rd26;
	mov.b32 	%r56, 0;
	st.global.u32 	[%rd27], %r56;
	mul.wide.s32 	%rd28, %r45, 4;
	add.s64 	%rd29, %rd27, %rd28;
	st.global.u32 	[%rd29], %r56;
	add.s32 	%r130, %r130, 2;
$L__BB1_24:
	and.b32  	%r57, %r43, 1;
	setp.eq.b32 	%p11, %r57, 1;
	not.pred 	%p12, %p11;
	@%p12 bra 	$L__BB1_26;
	mad.lo.s32 	%r58, %r130, %r45, %r1;
	mul.wide.s32 	%rd30, %r58, 4;
	add.s64 	%rd31, %rd3, %rd30;
	mov.b32 	%r59, 0;
	st.global.u32 	[%rd31], %r59;
$L__BB1_26:
	ret;

}
	// .globl	_Z11multiplyeleiiiPiS_S_
.visible .entry _Z11multiplyeleiiiPiS_S_(
	.param .u32 _Z11multiplyeleiiiPiS_S__param_0,
	.param .u32 _Z11multiplyeleiiiPiS_S__param_1,
	.param .u32 _Z11multiplyeleiiiPiS_S__param_2,
	.param .u64 .ptr .align 1 _Z11multiplyeleiiiPiS_S__param_3,
	.param .u64 .ptr .align 1 _Z11multiplyeleiiiPiS_S__param_4,
	.param .u64 .ptr .align 1 _Z11multiplyeleiiiPiS_S__param_5
)
{
	.reg .pred 	%p<11>;
	.reg .b32 	%r<110>;
	.reg .b64 	%rd<40>;

	ld.param.u32 	%r35, [_Z11multiplyeleiiiPiS_S__param_0];
	ld.param.u32 	%r33, [_Z11multiplyeleiiiPiS_S__param_1];
	ld.param.u32 	%r34, [_Z11multiplyeleiiiPiS_S__param_2];
	ld.param.u64 	%rd5, [_Z11multiplyeleiiiPiS_S__param_3];
	ld.param.u64 	%rd6, [_Z11multiplyeleiiiPiS_S__param_4];
	ld.param.u64 	%rd4, [_Z11multiplyeleiiiPiS_S__param_5];
	cvta.to.global.u64 	%rd1, %rd6;
	cvta.to.global.u64 	%rd2, %rd5;
	mov.u32 	%r36, %tid.y;
	mov.u32 	%r37, %ntid.y;
	mov.u32 	%r38, %ctaid.y;
	mad.lo.s32 	%r1, %r37, %r38, %r36;
	mul.lo.s32 	%r39, %r34, %r35;
	setp.ge.s32 	%p1, %r1, %r39;
	@%p1 bra 	$L__BB2_14;
	div.s32 	%r2, %r1, %r34;
	mul.lo.s32 	%r41, %r2, %r34;
	sub.s32 	%r3, %r1, %r41;
	setp.lt.s32 	%p2, %r33, 1;
	mov.b32 	%r109, 0;
	@%p2 bra 	$L__BB2_13;
	mul.lo.s32 	%r4, %r2, %r33;
	and.b32  	%r5, %r33, 7;
	setp.lt.u32 	%p3, %r33, 8;
	mov.b32 	%r104, 0;
	mov.u32 	%r109, %r104;
	@%p3 bra 	$L__BB2_5;
	and.b32  	%r104, %r33, 2147483640;
	neg.s32 	%r98, %r104;
	shl.b32 	%r8, %r34, 3;
	add.s64 	%rd3, %rd2, 16;
	mov.b32 	%r109, 0;
	mul.wide.s32 	%rd11, %r34, 4;
	mov.u32 	%r96, %r4;
	mov.u32 	%r97, %r3;
$L__BB2_4:
	.pragma "nounroll";
	mul.wide.s32 	%rd7, %r96, 4;
	add.s64 	%rd8, %rd3, %rd7;
	ld.global.u32 	%r45, [%rd8+-16];
	mul.wide.s32 	%rd9, %r97, 4;
	add.s64 	%rd10, %rd1, %rd9;
	ld.global.u32 	%r46, [%rd10];
	mad.lo.s32 	%r47, %r46, %r45, %r109;
	ld.global.u32 	%r48, [%rd8+-12];
	add.s64 	%rd12, %rd10, %rd11;
	ld.global.u32 	%r49, [%rd12];
	mad.lo.s32 	%r50, %r49, %r48, %r47;
	ld.global.u32 	%r51, [%rd8+-8];
	add.s64 	%rd13, %rd12, %rd11;
	ld.global.u32 	%r52, [%rd13];
	mad.lo.s32 	%r53, %r52, %r51, %r50;
	ld.global.u32 	%r54, [%rd8+-4];
	add.s64 	%rd14, %rd13, %rd11;
	ld.global.u32 	%r55, [%rd14];
	mad.lo.s32 	%r56, %r55, %r54, %r53;
	ld.global.u32 	%r57, [%rd8];
	add.s64 	%rd15, %rd14, %rd11;
	ld.global.u32 	%r58, [%rd15];
	mad.lo.s32 	%r59, %r58, %r57, %r56;
	ld.global.u32 	%r60, [%rd8+4];
	add.s64 	%rd16, %rd15, %rd11;
	ld.global.u32 	%r61, [%rd16];
	mad.lo.s32 	%r62, %r61, %r60, %r59;
	ld.global.u32 	%r63, [%rd8+8];
	add.s64 	%rd17, %rd16, %rd11;
	ld.global.u32 	%r64, [%rd17];
	mad.lo.s32 	%r65, %r64, %r63, %r62;
	ld.global.u32 	%r66, [%rd8+12];
	add.s64 	%rd18, %rd17, %rd11;
	ld.global.u32 	%r67, [%rd18];
	mad.lo.s32 	%r109, %r67, %r66, %r65;
	add.s32 	%r98, %r98, 8;
	add.s32 	%r97, %r97, %r8;
	add.s32 	%r96, %r96, 8;
	setp.ne.s32 	%p4, %r98, 0;
	@%p4 bra 	$L__BB2_4;
$L__BB2_5:
	setp.eq.s32 	%p5, %r5, 0;
	@%p5 bra 	$L__BB2_13;
	and.b32  	%r20, %r33, 3;
	setp.lt.u32 	%p6, %r5, 4;
	@%p6 bra 	$L__BB2_8;
	add.s32 	%r69, %r104, %r4;
	mul.wide.s32 	%rd19, %r69, 4;
	add.s64 	%rd20, %rd2, %rd19;
	ld.global.u32 	%r70, [%rd20];
	mad.lo.s32 	%r71, %r104, %r34, %r3;
	mul.wide.s32 	%rd21, %r71, 4;
	add.s64 	%rd22, %rd1, %rd21;
	ld.global.u32 	%r72, [%rd22];
	mad.lo.s32 	%r73, %r72, %r70, %r109;
	ld.global.u32 	%r74, [%rd20+4];
	mul.wide.s32 	%rd23, %r34, 4;
	add.s64 	%rd24, %rd22, %rd23;
	ld.global.u32 	%r75, [%rd24];
	mad.lo.s32 	%r76, %r75, %r74, %r73;
	ld.global.u32 	%r77, [%rd20+8];
	add.s64 	%rd25, %rd24, %rd23;
	ld.global.u32 	%r78, [%rd25];
	mad.lo.s32 	%r79, %r78, %r77, %r76;
	ld.global.u32 	%r80, [%rd20+12];
	add.s64 	%rd26, %rd25, %rd23;
	ld.global.u32 	%r81, [%rd26];
	mad.lo.s32 	%r109, %r81, %r80, %r79;
	add.s32 	%r104, %r104, 4;
$L__BB2_8:
	setp.eq.s32 	%p7, %r20, 0;
	@%p7 bra 	$L__BB2_13;
	setp.eq.s32 	%p8, %r20, 1;
	@%p8 bra 	$L__BB2_11;
	add.s32 	%r83, %r104, %r4;
	mul.wide.s32 	%rd27, %r83, 4;
	add.s64 	%rd28, %rd2, %rd27;
	ld.global.u32 	%r84, [%rd28];
	mad.lo.s32 	%r85, %r104, %r34, %r3;
	mul.wide.s32 	%rd29, %r85, 4;
	add.s64 	%rd30, %rd1, %rd29;
	ld.global.u32 	%r86, [%rd30];
	mad.lo.s32 	%r87, %r86, %r84, %r109;
	ld.global.u32 	%r88, [%rd28+4];
	mul.wide.s32 	%rd31, %r34, 4;
	add.s64 	%rd32, %rd30, %rd31;
	ld.global.u32 	%r89, [%rd32];
	mad.lo.s32 	%r109, %r89, %r88, %r87;
	add.s32 	%r104, %r104, 2;
$L__BB2_11:
	and.b32  	%r90, %r33, 1;
	setp.eq.b32 	%p9, %r90, 1;
	not.pred 	%p10, %p9;
	@%p10 bra 	$L__BB2_13;
	add.s32 	%r91, %r104, %r4;
	mul.wide.s32 	%rd33, %r91, 4;
	add.s64 	%rd34, %rd2, %rd33;
	ld.global.u32 	%r92, [%rd34];
	mad.lo.s32 	%r93, %r104, %r34, %r3;
	mul.wide.s32 	%rd35, %r93, 4;
	add.s64 	%rd36, %rd1, %rd35;
	ld.global.u32 	%r94, [%rd36];
	mad.lo.s32 	%r109, %r94, %r92, %r109;
$L__BB2_13:
	mad.lo.s32 	%r95, %r2, %r34, %r3;
	cvta.to.global.u64 	%rd37, %rd4;
	mul.wide.s32 	%rd38, %r95, 4;
	add.s64 	%rd39, %rd37, %rd38;
	st.global.u32 	[%rd39], %r109;
$L__BB2_14:
	ret;

}


// ===== COMPILED SASS (sm_100) =====

	.target	sm_100

	.elftype	@"ET_EXEC"


//--------------------- .note.nv.tkinfo           --------------------------
	.section	.note.nv.tkinfo,"",@"SHT_NOTE"
	.sectionflags	@"SHF_NOTE_NV_TKINFO"
	.tkinfo
        /*0018*/ 	.word	0x00000002
        /*0030*/ 	.string	""
        /*0030*/ 	.string	"ptxas"
        /*0030*/ 	.string	"Cuda compilation tools, release 13.0, V13.0.88"
        /*0030*/ 	.string	"Build cuda_13.0.r13.0/compiler.36424714_0"
        /*0030*/ 	.string	"-arch sm_100 -m 64 "



//--------------------- .note.nv.cuinfo           --------------------------
	.section	.note.nv.cuinfo,"",@"SHT_NOTE"
	.sectionflags	@"SHF_NOTE_NV_CUINFO"
        /*0018*/ 	.short	0x0002
        /*001a*/ 	.short	0x0064
        /*001c*/ 	.short	0x0082
	.zero		2


//--------------------- .nv.info                  --------------------------
	.section	.nv.info,"",@"SHT_CUDA_INFO"
	.align	4


	//----- nvinfo : EIATTR_REGCOUNT
	.align		4
        /*0000*/ 	.byte	0x04, 0x2f
        /*0002*/ 	.short	(.L_1 - .L_0)
	.align		4
.L_0:
        /*0004*/ 	.word	index@(_Z11multiplyrowiiiPiS_S_)
        /*0008*/ 	.word	0x00000020


	//----- nvinfo : EIATTR_FRAME_SIZE
	.align		4
.L_1:
        /*000c*/ 	.byte	0x04, 0x11
        /*000e*/ 	.short	(.L_3 - .L_2)
	.align		4
.L_2:
        /*0010*/ 	.word	index@(_Z11multiplyrowiiiPiS_S_)
        /*0014*/ 	.word	0x00000000


	//----- nvinfo : EIATTR_REGCOUNT
	.align		4
.L_3:
        /*0018*/ 	.byte	0x04, 0x2f
        /*001a*/ 	.short	(.L_5 - .L_4)
	.align		4
.L_4:
        /*001c*/ 	.word	index@(_Z11multiplycoliiiPiS_S_)
        /*0020*/ 	.word	0x00000020


	//----- nvinfo : EIATTR_FRAME_SIZE
	.align		4
.L_5:
        /*0024*/ 	.byte	0x04, 0x11
        /*0026*/ 	.short	(.L_7 - .L_6)
	.align		4
.L_6:
        /*0028*/ 	.word	index@(_Z11multiplycoliiiPiS_S_)
        /*002c*/ 	.word	0x00000000


	//----- nvinfo : EIATTR_REGCOUNT
	.align		4
.L_7:
        /*0030*/ 	.byte	0x04, 0x2f
        /*0032*/ 	.short	(.L_9 - .L_8)
	.align		4
.L_8:
        /*0034*/ 	.word	index@(_Z11multiplyeleiiiPiS_S_)
        /*0038*/ 	.word	0x00000020


	//----- nvinfo : EIATTR_FRAME_SIZE
	.align		4
.L_9:
        /*003c*/ 	.byte	0x04, 0x11
        /*003e*/ 	.short	(.L_11 - .L_10)
	.align		4
.L_10:
        /*0040*/ 	.word	index@(_Z11multiplyeleiiiPiS_S_)
        /*0044*/ 	.word	0x00000000


	//----- nvinfo : EIATTR_MIN_STACK_SIZE
	.align		4
.L_11:
        /*0048*/ 	.byte	0x04, 0x12
        /*004a*/ 	.short	(.L_13 - .L_12)
	.align		4
.L_12:
        /*004c*/ 	.word	index@(_Z11multiplyeleiiiPiS_S_)
        /*0050*/ 	.word	0x00000000


	//----- nvinfo : EIATTR_MIN_STACK_SIZE
	.align		4
.L_13:
        /*0054*/ 	.byte	0x04, 0x12
        /*0056*/ 	.short	(.L_15 - .L_14)
	.align		4
.L_14:
        /*0058*/ 	.word	index@(_Z11multiplycoliiiPiS_S_)
        /*005c*/ 	.word	0x00000000


	//----- nvinfo : EIATTR_MIN_STACK_SIZE
	.align		4
.L_15:
        /*0060*/ 	.byte	0x04, 0x12
        /*0062*/ 	.short	(.L_17 - .L_16)
	.align		4
.L_16:
        /*0064*/ 	.word	index@(_Z11multiplyrowiiiPiS_S_)
        /*0068*/ 	.word	0x00000000
.L_17:


//--------------------- .nv.compat                --------------------------
	.section	.nv.compat,"",@"SHT_CUDA_COMPAT_INFO"
	.align	4
        /*0000*/ 	.byte	0x02, 0x09, 0x00, 0x00, 0x02, 0x02, 0x01, 0x00, 0x02, 0x05, 0x05, 0x00, 0x03, 0x07, 0x01, 0x01
        /*0010*/ 	.byte	0x02, 0x03, 0x00, 0x00, 0x02, 0x06, 0x01, 0x00, 0x04, 0x0b, 0x08, 0x00, 0x09, 0x00, 0x00, 0x00
        /*0020*/ 	.byte	0x00, 0x00, 0x00, 0x00


//--------------------- .nv.info._Z11multiplyeleiiiPiS_S_ --------------------------
	.section	.nv.info._Z11multiplyeleiiiPiS_S_,"",@"SHT_CUDA_INFO"
	.sectionflags	@""
	.align	4


	//----- nvinfo : EIATTR_CUDA_API_VERSION
	.align		4
        /*0000*/ 	.byte	0x04, 0x37
        /*0002*/ 	.short	(.L_19 - .L_18)
.L_18:
        /*0004*/ 	.word	0x00000082


	//----- nvinfo : EIATTR_KPARAM_INFO
	.align		4
.L_19:
        /*0008*/ 	.byte	0x04, 0x17
        /*000a*/ 	.short	(.L_21 - .L_20)
.L_20:
        /*000c*/ 	.word	0x00000000
        /*0010*/ 	.short	0x0005
        /*0012*/ 	.short	0x0020
        /*0014*/ 	.byte	0x00, 0xf5, 0x21, 0x00


	//----- nvinfo : EIATTR_KPARAM_INFO
	.align		4
.L_21:
        /*0018*/ 	.byte	0x04, 0x17
        /*001a*/ 	.short	(.L_23 - .L_22)
.L_22:
        /*001c*/ 	.word	0x00000000
        /*0020*/ 	.short	0x0004
        /*0022*/ 	.short	0x0018
        /*0024*/ 	.byte	0x00, 0xf5, 0x21, 0x00


	//----- nvinfo : EIATTR_KPARAM_INFO
	.align		4
.L_23:
        /*0028*/ 	.byte	0x04, 0x17
        /*002a*/ 	.short	(.L_25 - .L_24)
.L_24:
        /*002c*/ 	.word	0x00000000
        /*0030*/ 	.short	0x0003
        /*0032*/ 	.short	0x0010
        /*0034*/ 	.byte	0x00, 0xf5, 0x21, 0x00


	//----- nvinfo : EIATTR_KPARAM_INFO
	.align		4
.L_25:
        /*0038*/ 	.byte	0x04, 0x17
        /*003a*/ 	.short	(.L_27 - .L_26)
.L_26:
        /*003c*/ 	.word	0x00000000
        /*0040*/ 	.short	0x0002
        /*0042*/ 	.short	0x0008
        /*0044*/ 	.byte	0x00, 0xf0, 0x11, 0x00


	//----- nvinfo : EIATTR_KPARAM_INFO
	.align		4
.L_27:
        /*0048*/ 	.byte	0x04, 0x17
        /*004a*/ 	.short	(.L_29 - .L_28)
.L_28:
        /*004c*/ 	.word	0x00000000
        /*0050*/ 	.short	0x0001
        /*0052*/ 	.short	0x0004
        /*0054*/ 	.byte	0x00, 0xf0, 0x11, 0x00


	//----- nvinfo : EIATTR_KPARAM_INFO
	.align		4
.L_29:
        /*0058*/ 	.byte	0x04, 0x17
        /*005a*/ 	.short	(.L_31 - .L_30)
.L_30:
        /*005c*/ 	.word	0x00000000
        /*0060*/ 	.short	0x0000
        /*0062*/ 	.short	0x0000
        /*0064*/ 	.byte	0x00, 0xf0, 0x11, 0x00


	//----- nvinfo : EIATTR_SPARSE_MMA_MASK
	.align		4
.L_31:
        /*0068*/ 	.byte	0x03, 0x50
        /*006a*/ 	.short	0x0000


	//----- nvinfo : EIATTR_MAXREG_COUNT
	.align		4
        /*006c*/ 	.byte	0x03, 0x1b
        /*006e*/ 	.short	0x00ff


	//----- nvinfo : EIATTR_MERCURY_ISA_VERSION
	.align		4
        /*0070*/ 	.byte	0x03, 0x5f
        /*0072*/ 	.short	0x0101


	//----- nvinfo : EIATTR_VRC_CTA_INIT_COUNT
	.align		4
        /*0074*/ 	.byte	0x02, 0x4a
	.zero		1
	.zero		1


	//----- nvinfo : EIATTR_EXIT_INSTR_OFFSETS
	.align		4
        /*0078*/ 	.byte	0x04, 0x1c
        /*007a*/ 	.short	(.L_33 - .L_32)


	//   ....[0]....
.L_32:
        /*007c*/ 	.word	0x00000090


	//   ....[1]....
        /*0080*/ 	.word	0x000009a0


	//----- nvinfo : EIATTR_CBANK_PARAM_SIZE
	.align		4
.L_33:
        /*0084*/ 	.byte	0x03, 0x19
        /*0086*/ 	.short	0x0028


	//----- nvinfo : EIATTR_PARAM_CBANK
	.align		4
        /*0088*/ 	.byte	0x04, 0x0a
        /*008a*/ 	.short	(.L_35 - .L_34)
	.align		4
.L_34:
        /*008c*/ 	.word	index@(.nv.constant0._Z11multiplyeleiiiPiS_S_)
        /*0090*/ 	.short	0x0380
        /*0092*/ 	.short	0x0028


	//----- nvinfo : EIATTR_SW_WAR
	.align		4
.L_35:
        /*0094*/ 	.byte	0x04, 0x36
        /*0096*/ 	.short	(.L_37 - .L_36)
.L_36:
        /*0098*/ 	.word	0x00000008
.L_37:


//--------------------- .nv.info._Z11multiplycoliiiPiS_S_ --------------------------
	.section	.nv.info._Z11multiplycoliiiPiS_S_,"",@"SHT_CUDA_INFO"
	.sectionflags	@""
	.align	4


	//----- nvinfo : EIATTR_CUDA_API_VERSION
	.align		4
        /*0000*/ 	.byte	0x04, 0x37
        /*0002*/ 	.short	(.L_39 - .L_38)
.L_38:
        /*0004*/ 	.word	0x00000082


	//----- nvinfo : EIATTR_KPARAM_INFO
	.align		4
.L_39:
        /*0008*/ 	.byte	0x04, 0x17
        /*000a*/ 	.short	(.L_41 - .L_40)
.L_40:
        /*000c*/ 	.word	0x00000000
        /*0010*/ 	.short	0x0005
        /*0012*/ 	.short	0x0020
        /*0014*/ 	.byte	0x00, 0xf5, 0x21, 0x00


	//----- nvinfo : EIATTR_KPARAM_INFO
	.align		4
.L_41:
        /*0018*/ 	.byte	0x04, 0x17
        /*001a*/ 	.short	(.L_43 - .L_42)
.L_42:
        /*001c*/ 	.word	0x00000000
        /*0020*/ 	.short	0x0004
        /*0022*/ 	.short	0x0018
        /*0024*/ 	.byte	0x00, 0xf5, 0x21, 0x00


	//----- nvinfo : EIATTR_KPARAM_INFO
	.align		4
.L_43:
        /*0028*/ 	.byte	0x04, 0x17
        /*002a*/ 	.short	(.L_45 - .L_44)
.L_44:
        /*002c*/ 	.word	0x00000000
        /*0030*/ 	.short	0x0003
        /*0032*/ 	.short	0x0010
        /*0034*/ 	.byte	0x00, 0xf5, 0x21, 0x00


	//----- nvinfo : EIATTR_KPARAM_INFO
	.align		4
.L_45:
        /*0038*/ 	.byte	0x04, 0x17
        /*003a*/ 	.short	(.L_47 - .L_46)
.L_46:
        /*003c*/ 	.word	0x00000000
        /*0040*/ 	.short	0x0002
        /*0042*/ 	.short	0x0008
        /*0044*/ 	.byte	0x00, 0xf0, 0x11, 0x00


	//----- nvinfo : EIATTR_KPARAM_INFO
	.align		4
.L_47:
        /*0048*/ 	.byte	0x04, 0x17
        /*004a*/ 	.short	(.L_49 - .L_48)
.L_48:
        /*004c*/ 	.word	0x00000000
        /*0050*/ 	.short	0x0001
        /*0052*/ 	.short	0x0004
        /*0054*/ 	.byte	0x00, 0xf0, 0x11, 0x00


	//----- nvinfo : EIATTR_KPARAM_INFO
	.align		4
.L_49:
        /*0058*/ 	.byte	0x04, 0x17
        /*005a*/ 	.short	(.L_51 - .L_50)
.L_50:
        /*005c*/ 	.word	0x00000000
        /*0060*/ 	.short	0x0000
        /*0062*/ 	.short	0x0000
        /*0064*/ 	.byte	0x00, 0xf0, 0x11, 0x00


	//----- nvinfo : EIATTR_SPARSE_MMA_MASK
	.align		4
.L_51:
        /*0068*/ 	.byte	0x03, 0x50
        /*006a*/ 	.short	0x0000


	//----- nvinfo : EIATTR_MAXREG_COUNT
	.align		4
        /*006c*/ 	.byte	0x03, 0x1b
        /*006e*/ 	.short	0x00ff


	//----- nvinfo : EIATTR_MERCURY_ISA_VERSION
	.align		4
        /*0070*/ 	.byte	0x03, 0x5f
        /*0072*/ 	.short	0x0101


	//----- nvinfo : EIATTR_VRC_CTA_INIT_COUNT
	.align		4
        /*0074*/ 	.byte	0x02, 0x4a
	.zero		1
	.zero		1


	//----- nvinfo : EIATTR_EXIT_INSTR_OFFSETS
	.align		4
        /*0078*/ 	.byte	0x04, 0x1c
        /*007a*/ 	.short	(.L_53 - .L_52)


	//   ....[0]....
.L_52:
        /*007c*/ 	.word	0x00000080


	//   ....[1]....
        /*0080*/ 	.word	0x00000950


	//   ....[2]....
        /*0084*/ 	.word	0x00000b40


	//   ....[3]....
        /*0088*/ 	.word	0x00000c50


	//   ....[4]....
        /*008c*/ 	.word	0x00000d20


	//   ....[5]....
        /*0090*/ 	.word	0x00000d80


	//----- nvinfo : EIATTR_CBANK_PARAM_SIZE
	.align		4
.L_53:
        /*0094*/ 	.byte	0x03, 0x19
        /*0096*/ 	.short	0x0028


	//----- nvinfo : EIATTR_PARAM_CBANK
	.align		4
        /*0098*/ 	.byte	0x04, 0x0a
        /*009a*/ 	.short	(.L_55 - .L_54)
	.align		4
.L_54:
        /*009c*/ 	.word	index@(.nv.constant0._Z11multiplycoliiiPiS_S_)
        /*00a0*/ 	.short	0x0380
        /*00a2*/ 	.short	0x0028


	//----- nvinfo : EIATTR_SW_WAR
	.align		4
.L_55:
        /*00a4*/ 	.byte	0x04, 0x36
        /*00a6*/ 	.short	(.L_57 - .L_56)
.L_56:
        /*00a8*/ 	.word	0x00000008
.L_57:


//--------------------- .nv.info._Z11multiplyrowiiiPiS_S_ --------------------------
	.section	.nv.info._Z11multiplyrowiiiPiS_S_,"",@"SHT_CUDA_INFO"
	.sectionflags	@""
	.align	4


	//----- nvinfo : EIATTR_CUDA_API_VERSION
	.align		4
        /*0000*/ 	.byte	0x04, 0x37
        /*0002*/ 	.short	(.L_59 - .L_58)
.L_58:
        /*0004*/ 	.word	0x00000082


	//----- nvinfo : EIATTR_KPARAM_INFO
	.align		4
.L_59:
        /*0008*/ 	.byte	0x04, 0x17
        /*000a*/ 	.short	(.L_61 - .L_60)
.L_60:
        /*000c*/ 	.word	0x00000000
        /*0010*/ 	.short	0x0005
        /*0012*/ 	.short	0x0020
        /*0014*/ 	.byte	0x00, 0xf5, 0x21, 0x00


	//----- nvinfo : EIATTR_KPARAM_INFO
	.align		4
.L_61:
        /*0018*/ 	.byte	0x04, 0x17
        /*001a*/ 	.short	(.L_63 - .L_62)
.L_62:
        /*001c*/ 	.word	0x00000000
        /*0020*/ 	.short	0x0004
        /*0022*/ 	.short	0x0018
        /*0024*/ 	.byte	0x00, 0xf5, 0x21, 0x00


	//----- nvinfo : EIATTR_KPARAM_INFO
	.align		4
.L_63:
        /*0028*/ 	.byte	0x04, 0x17
        /*002a*/ 	.short	(.L_65 - .L_64)
.L_64:
        /*002c*/ 	.word	0x00000000
        /*0030*/ 	.short	0x0003
        /*0032*/ 	.short	0x0010
        /*0034*/ 	.byte	0x00, 0xf5, 0x21, 0x00


	//----- nvinfo : EIATTR_KPARAM_INFO
	.align		4
.L_65:
        /*0038*/ 	.byte	0x04, 0x17
        /*003a*/ 	.short	(.L_67 - .L_66)
.L_66:
        /*003c*/ 	.word	0x00000000
        /*0040*/ 	.short	0x0002
        /*0042*/ 	.short	0x0008
        /*0044*/ 	.byte	0x00, 0xf0, 0x11, 0x00


	//----- nvinfo : EIATTR_KPARAM_INFO
	.align		4
.L_67:
        /*0048*/ 	.byte	0x04, 0x17
        /*004a*/ 	.short	(.L_69 - .L_68)
.L_68:
        /*004c*/ 	.word	0x00000000
        /*0050*/ 	.short	0x0001
        /*0052*/ 	.short	0x0004
        /*0054*/ 	.byte	0x00, 0xf0, 0x11, 0x00


	//----- nvinfo : EIATTR_KPARAM_INFO
	.align		4
.L_69:
        /*0058*/ 	.byte	0x04, 0x17
        /*005a*/ 	.short	(.L_71 - .L_70)
.L_70:
        /*005c*/ 	.word	0x00000000
        /*0060*/ 	.short	0x0000
        /*0062*/ 	.short	0x0000
        /*0064*/ 	.byte	0x00, 0xf0, 0x11, 0x00


	//----- nvinfo : EIATTR_SPARSE_MMA_MASK
	.align		4
.L_71:
        /*0068*/ 	.byte	0x03, 0x50
        /*006a*/ 	.short	0x0000


	//----- nvinfo : EIATTR_MAXREG_COUNT
	.align		4
        /*006c*/ 	.byte	0x03, 0x1b
        /*006e*/ 	.short	0x00ff


	//----- nvinfo : EIATTR_MERCURY_ISA_VERSION
	.align		4
        /*0070*/ 	.byte	0x03, 0x5f
        /*0072*/ 	.short	0x0101


	//----- nvinfo : EIATTR_VRC_CTA_INIT_COUNT
	.align		4
        /*0074*/ 	.byte	0x02, 0x4a
	.zero		1
	.zero		1


	//----- nvinfo : EIATTR_EXIT_INSTR_OFFSETS
	.align		4
        /*0078*/ 	.byte	0x04, 0x1c
        /*007a*/ 	.short	(.L_73 - .L_72)


	//   ....[0]....
.L_72:
        /*007c*/ 	.word	0x000000a0


	//   ....[1]....
        /*0080*/ 	.word	0x00000ac0


	//   ....[2]....
        /*0084*/ 	.word	0x00000c40


	//   ....[3]....
        /*0088*/ 	.word	0x00000d20


	//   ....[4]....
        /*008c*/ 	.word	0x00000e10


	//   ....[5]....
        /*0090*/ 	.word	0x00000e70


	//----- nvinfo : EIATTR_CBANK_PARAM_SIZE
	.align		4
.L_73:
        /*0094*/ 	.byte	0x03, 0x19
        /*0096*/ 	.short	0x0028


	//----- nvinfo : EIATTR_PARAM_CBANK
	.align		4
        /*0098*/ 	.byte	0x04, 0x0a
        /*009a*/ 	.short	(.L_75 - .L_74)
	.align		4
.L_74:
        /*009c*/ 	.word	index@(.nv.constant0._Z11multiplyrowiiiPiS_S_)
        /*00a0*/ 	.short	0x0380
        /*00a2*/ 	.short	0x0028


	//----- nvinfo : EIATTR_SW_WAR
	.align		4
.L_75:
        /*00a4*/ 	.byte	0x04, 0x36
        /*00a6*/ 	.short	(.L_77 - .L_76)
.L_76:
        /*00a8*/ 	.word	0x00000008
.L_77:


//--------------------- .nv.callgraph             --------------------------
	.section	.nv.callgraph,"",@"SHT_CUDA_CALLGRAPH"
	.align	4
	.sectionentsize	8
	.align		4
        /*0000*/ 	.word	0x00000000
	.align		4
        /*0004*/ 	.word	0xffffffff
	.align		4
        /*0008*/ 	.word	0x00000000
	.align		4
        /*000c*/ 	.word	0xfffffffe
	.align		4
        /*0010*/ 	.word	0x00000000
	.align		4
        /*0014*/ 	.word	0xfffffffd
	.align		4
        /*0018*/ 	.word	0x00000000
	.align		4
        /*001c*/ 	.word	0xfffffffc


//--------------------- .text._Z11multiplyeleiiiPiS_S_ --------------------------
	.section	.text._Z11multiplyeleiiiPiS_S_,"ax",@progbits
	.align	128
        .global         _Z11multiplyeleiiiPiS_S_
        .type           _Z11multiplyeleiiiPiS_S_,@function
        .size           _Z11multiplyeleiiiPiS_S_,(.L_x_26 - _Z11multiplyeleiiiPiS_S_)
        .other          _Z11multiplyeleiiiPiS_S_,@"STO_CUDA_ENTRY STV_DEFAULT"
_Z11multiplyeleiiiPiS_S_:
.text._Z11multiplyeleiiiPiS_S_:
[----:B------:R-:W-:Y:S01]  /*0000*/  LDC R1, c[0x0][0x37c] ;  /* 0x0000df00ff017b82 */ /* 0x000fe20000000800 */
[----:B------:R-:W0:Y:S07]  /*0010*/  S2R R16, SR_TID.Y ;  /* 0x0000000000107919 */ /* 0x000e2e0000002200 */
[----:B------:R-:W1:Y:S01]  /*0020*/  LDC R15, c[0x0][0x388] ;  /* 0x0000e200ff0f7b82 */ /* 0x000e620000000800 */
[----:B------:R-:W0:Y:S01]  /*0030*/  LDCU UR4, c[0x0][0x364] ;  /* 0x00006c80ff0477ac */ /* 0x000e220008000800 */
[----:B------:R-:W0:Y:S01]  /*0040*/  S2R R3, SR_CTAID.Y ;  /* 0x0000000000037919 */ /* 0x000e220000002600 */
[----:B------:R-:W1:Y:S01]  /*0050*/  LDCU UR5, c[0x0][0x380] ;  /* 0x00007000ff0577ac */ /* 0x000e620008000800 */
[----:B0-----:R-:W-:-:S02]  /*0060*/  IMAD R16, R3, UR4, R16 ;  /* 0x0000000403107c24 */ /* 0x001fc4000f8e0210 */
[----:B-1----:R-:W-:-:S05]  /*0070*/  IMAD R3, R15, UR5, RZ ;  /* 0x000000050f037c24 */ /* 0x002fca000f8e02ff */
[----:B------:R-:W-:-:S13]  /*0080*/  ISETP.GE.AND P0, PT, R16, R3, PT ;  /* 0x000000031000720c */ /* 0x000fda0003f06270 */
[----:B------:R-:W-:Y:S05]  /*0090*/  @P0 EXIT ;  /* 0x000000000000094d */ /* 0x000fea0003800000 */
[----:B------:R-:W-:Y:S01]  /*00a0*/  IABS R5, R15 ;  /* 0x0000000f00057213 */ /* 0x000fe20000000000 */
[----:B------:R-:W0:Y:S01]  /*00b0*/  LDCU.64 UR6, c[0x0][0x358] ;  /* 0x00006b00ff0677ac */ /* 0x000e220008000a00 */
[----:B------:R-:W-:Y:S02]  /*00c0*/  MOV R25, RZ ;  /* 0x000000ff00197202 */ /* 0x000fe40000000f00 */
[----:B------:R-:W1:Y:S08]  /*00d0*/  I2F.RP R0, R5 ;  /* 0x0000000500007306 */ /* 0x000e700000209400 */
[----:B-1----:R-:W1:Y:S02]  /*00e0*/  MUFU.RCP R0, R0 ;  /* 0x0000000000007308 */ /* 0x002e640000001000 */
[----:B-1----:R-:W-:-:S06]  /*00f0*/  IADD3 R2, PT, PT, R0, 0xffffffe, RZ ;  /* 0x0ffffffe00027810 */ /* 0x002fcc0007ffe0ff */
[----:B------:R1:W2:Y:S02]  /*0100*/  F2I.FTZ.U32.TRUNC.NTZ R3, R2 ;  /* 0x0000000200037305 */ /* 0x0002a4000021f000 */
[----:B-1----:R-:W-:Y:S01]  /*0110*/  HFMA2 R2, -RZ, RZ, 0, 0 ;  /* 0x00000000ff027431 */ /* 0x002fe200000001ff */
[----:B--2---:R-:W-:-:S05]  /*0120*/  IADD3 R4, PT, PT, RZ, -R3, RZ ;  /* 0x80000003ff047210 */ /* 0x004fca0007ffe0ff */
[----:B------:R-:W-:Y:S01]  /*0130*/  IMAD R7, R4, R5, RZ ;  /* 0x0000000504077224 */ /* 0x000fe200078e02ff */
[----:B------:R-:W-:-:S03]  /*0140*/  IABS R4, R16 ;  /* 0x0000001000047213 */ /* 0x000fc60000000000 */
[----:B------:R-:W-:Y:S01]  /*0150*/  IMAD.HI.U32 R3, R3, R7, R2 ;  /* 0x0000000703037227 */ /* 0x000fe200078e0002 */
[----:B------:R-:W-:-:S04]  /*0160*/  LOP3.LUT R2, R16, R15, RZ, 0x3c, !PT ;  /* 0x0000000f10027212 */ /* 0x000fc800078e3cff */
[----:B------:R-:W-:Y:S01]  /*0170*/  ISETP.GE.AND P1, PT, R2, RZ, PT ;  /* 0x000000ff0200720c */ /* 0x000fe20003f26270 */
[----:B------:R-:W-:-:S05]  /*0180*/  IMAD.HI.U32 R14, R3, R4, RZ ;  /* 0x00000004030e7227 */ /* 0x000fca00078e00ff */
[----:B------:R-:W-:-:S05]  /*0190*/  IADD3 R0, PT, PT, -R14, RZ, RZ ;  /* 0x000000ff0e007210 */ /* 0x000fca0007ffe1ff */
[----:B------:R-:W-:-:S05]  /*01a0*/  IMAD R0, R5, R0, R4 ;  /* 0x0000000005007224 */ /* 0x000fca00078e0204 */
[----:B------:R-:W-:-:S13]  /*01b0*/  ISETP.GT.U32.AND P2, PT, R5, R0, PT ;  /* 0x000000000500720c */ /* 0x000fda0003f44070 */
[-C--:B------:R-:W-:Y:S02]  /*01c0*/  @!P2 IADD3 R0, PT, PT, R0, -R5.reuse, RZ ;  /* 0x800000050000a210 */ /* 0x080fe40007ffe0ff */
[----:B------:R-:W-:Y:S02]  /*01d0*/  @!P2 IADD3 R14, PT, PT, R14, 0x1, RZ ;  /* 0x000000010e0ea810 */ /* 0x000fe40007ffe0ff */
[----:B------:R-:W-:Y:S02]  /*01e0*/  ISETP.GE.U32.AND P0, PT, R0, R5, PT ;  /* 0x000000050000720c */ /* 0x000fe40003f06070 */
[----:B------:R-:W1:Y:S01]  /*01f0*/  LDC R0, c[0x0][0x384] ;  /* 0x0000e100ff007b82 */ /* 0x000e620000000800 */
[----:B------:R-:W-:-:S10]  /*0200*/  ISETP.NE.AND P2, PT, R15, RZ, PT ;  /* 0x000000ff0f00720c */ /* 0x000fd40003f45270 */
[----:B------:R-:W-:-:S04]  /*0210*/  @P0 IADD3 R14, PT, PT, R14, 0x1, RZ ;  /* 0x000000010e0e0810 */ /* 0x000fc80007ffe0ff */
[----:B------:R-:W-:Y:S02]  /*0220*/  @!P1 IADD3 R14, PT, PT, -R14, RZ, RZ ;  /* 0x000000ff0e0e9210 */ /* 0x000fe40007ffe1ff */
[----:B------:R-:W-:-:S04]  /*0230*/  @!P2 LOP3.LUT R14, RZ, R15, RZ, 0x33, !PT ;  /* 0x0000000fff0ea212 */ /* 0x000fc800078e33ff */
[----:B------:R-:W-:Y:S02]  /*0240*/  IADD3 R2, PT, PT, -R14, RZ, RZ ;  /* 0x000000ff0e027210 */ /* 0x000fe40007ffe1ff */
[----:B-1----:R-:W-:-:S03]  /*0250*/  ISETP.GE.AND P0, PT, R0, 0x1, PT ;  /* 0x000000010000780c */ /* 0x002fc60003f06270 */
[----:B------:R-:W-:-:S10]  /*0260*/  IMAD R16, R15, R2, R16 ;  /* 0x000000020f107224 */ /* 0x000fd400078e0210 */
[----:B0-----:R-:W-:Y:S05]  /*0270*/  @!P0 BRA `(.L_x_0) ;  /* 0x0000000400b88947 */ /* 0x001fea0003800000 */
[----:B------:R-:W-:Y:S01]  /*0280*/  ISETP.GE.U32.AND P0, PT, R0, 0x8, PT ;  /* 0x000000080000780c */ /* 0x000fe20003f06070 */
[----:B------:R-:W-:Y:S01]  /*0290*/  IMAD R18, R14, R0, RZ ;  /* 0x000000000e127224 */ /* 0x000fe200078e02ff */
[----:B------:R-:W-:Y:S02]  /*02a0*/  LOP3.LUT R26, R0, 0x7, RZ, 0xc0, !PT ;  /* 0x00000007001a7812 */ /* 0x000fe400078ec0ff */
[----:B------:R-:W-:Y:S02]  /*02b0*/  MOV R19, RZ ;  /* 0x000000ff00137202 */ /* 0x000fe40000000f00 */
[----:B------:R-:W-:Y:S02]  /*02c0*/  ISETP.NE.AND P1, PT, R26, RZ, PT ;  /* 0x000000ff1a00720c */ /* 0x000fe40003f25270 */
[----:B------:R-:W-:-:S05]  /*02d0*/  MOV R25, RZ ;  /* 0x000000ff00197202 */ /* 0x000fca0000000f00 */
[----:B------:R-:W-:Y:S06]  /*02e0*/  @!P0 BRA `(.L_x_1) ;  /* 0x0000000000c48947 */ /* 0x000fec0003800000 */
[----:B------:R-:W0:Y:S01]  /*02f0*/  LDCU.64 UR4, c[0x0][0x390] ;  /* 0x00007200ff0477ac */ /* 0x000e220008000a00 */
[----:B------:R-:W-:Y:S01]  /*0300*/  LOP3.LUT R19, R0, 0x7ffffff8, RZ, 0xc0, !PT ;  /* 0x7ffffff800137812 */ /* 0x000fe200078ec0ff */
[----:B------:R-:W-:Y:S01]  /*0310*/  HFMA2 R25, -RZ, RZ, 0, 0 ;  /* 0x00000000ff197431 */ /* 0x000fe200000001ff */
[----:B------:R-:W-:Y:S02]  /*0320*/  MOV R17, R18 ;  /* 0x0000001200117202 */ /* 0x000fe40000000f00 */
[----:B------:R-:W-:Y:S02]  /*0330*/  MOV R22, R16 ;  /* 0x0000001000167202 */ /* 0x000fe40000000f00 */
[----:B------:R-:W-:Y:S01]  /*0340*/  IADD3 R20, PT, PT, -R19, RZ, RZ ;  /* 0x000000ff13147210 */ /* 0x000fe20007ffe1ff */
[----:B0-----:R-:W-:-:S04]  /*0350*/  UIADD3 UR4, UP0, UPT, UR4, 0x10, URZ ;  /* 0x0000001004047890 */ /* 0x001fc8000ff1e0ff */
[----:B------:R-:W-:-:S12]  /*0360*/  UIADD3.X UR5, UPT, UPT, URZ, UR5, URZ, UP0, !UPT ;  /* 0x00000005ff057290 */ /* 0x000fd800087fe4ff */
.L_x_2:
[----:B------:R-:W0:Y:S01]  /*0370*/  LDC.64 R12, c[0x0][0x398] ;  /* 0x0000e600ff0c7b82 */ /* 0x000e220000000a00 */
[----:B------:R-:W-:Y:S02]  /*0380*/  MOV R2, UR4 ;  /* 0x0000000400027c02 */ /* 0x000fe40008000f00 */
[----:B------:R-:W-:-:S03]  /*0390*/  MOV R3, UR5 ;  /* 0x0000000500037c02 */ /* 0x000fc60008000f00 */
[----:B------:R-:W-:-:S05]  /*03a0*/  IMAD.WIDE R2, R17, 0x4, R2 ;  /* 0x0000000411027825 */ /* 0x000fca00078e0202 */
[----:B------:R-:W2:Y:S04]  /*03b0*/  LDG.E R21, desc[UR6][R2.64+-0x10] ;  /* 0xfffff00602157981 */ /* 0x000ea8000c1e1900 */
[----:B------:R-:W3:Y:S04]  /*03c0*/  LDG.E R23, desc[UR6][R2.64+-0xc] ;  /* 0xfffff40602177981 */ /* 0x000ee8000c1e1900 */
[----:B------:R-:W4:Y:S01]  /*03d0*/  LDG.E R28, desc[UR6][R2.64+-0x8] ;  /* 0xfffff806021c7981 */ /* 0x000f22000c1e1900 */
[----:B0-----:R-:W-:-:S05]  /*03e0*/  IMAD.WIDE R12, R22, 0x4, R12 ;  /* 0x00000004160c7825 */ /* 0x001fca00078e020c */
[----:B------:R0:W2:Y:S01]  /*03f0*/  LDG.E R24, desc[UR6][R12.64] ;  /* 0x000000060c187981 */ /* 0x0000a2000c1e1900 */
[----:B------:R-:W-:-:S04]  /*0400*/  IMAD.WIDE R10, R15, 0x4, R12 ;  /* 0x000000040f0a7825 */ /* 0x000fc800078e020c */
[C---:B------:R-:W-:Y:S02]  /*0410*/  IMAD.WIDE R4, R15.reuse, 0x4, R10 ;  /* 0x000000040f047825 */ /* 0x040fe400078e020a */
[----:B------:R-:W3:Y:S02]  /*0420*/  LDG.E R10, desc[UR6][R10.64] ;  /* 0x000000060a0a7981 */ /* 0x000ee4000c1e1900 */
[C---:B------:R-:W-:Y:S02]  /*0430*/  IMAD.WIDE R6, R15.reuse, 0x4, R4 ;  /* 0x000000040f067825 */ /* 0x040fe400078e0204 */
[----:B------:R1:W4:Y:S02]  /*0440*/  LDG.E R27, desc[UR6][R4.64] ;  /* 0x00000006041b7981 */ /* 0x000324000c1e1900 */
[C---:B------:R-:W-:Y:S02]  /*0450*/  IMAD.WIDE R8, R15.reuse, 0x4, R6 ;  /* 0x000000040f087825 */ /* 0x040fe400078e0206 */
[----:B------:R-:W5:Y:S02]  /*0460*/  LDG.E R6, desc[UR6][R6.64] ;  /* 0x0000000606067981 */ /* 0x000f64000c1e1900 */
[----:B0-----:R-:W-:-:S02]  /*0470*/  IMAD.WIDE R12, R15, 0x4, R8 ;  /* 0x000000040f0c7825 */ /* 0x001fc400078e0208 */
[----:B------:R-:W5:Y:S04]  /*0480*/  LDG.E R29, desc[UR6][R8.64] ;  /* 0x00000006081d7981 */ /* 0x000f68000c1e1900 */
[----:B------:R-:W5:Y:S04]  /*0490*/  LDG.E R11, desc[UR6][R12.64] ;  /* 0x000000060c0b7981 */ /* 0x000f68000c1e1900 */
[----:B------:R-:W5:Y:S04]  /*04a0*/  LDG.E R7, desc[UR6][R2.64+-0x4] ;  /* 0xfffffc0602077981 */ /* 0x000f68000c1e1900 */
[----:B------:R-:W5:Y:S04]  /*04b0*/  LDG.E R8, desc[UR6][R2.64] ;  /* 0x0000000602087981 */ /* 0x000f68000c1e1900 */
[----:B------:R-:W5:Y:S01]  /*04c0*/  LDG.E R9, desc[UR6][R2.64+0x8] ;  /* 0x0000080602097981 */ /* 0x000f62000c1e1900 */
[----:B--2---:R-:W-:-:S02]  /*04d0*/  IMAD R21, R21, R24, R25 ;  /* 0x0000001815157224 */ /* 0x004fc400078e0219 */
[C---:B------:R-:W-:Y:S02]  /*04e0*/  IMAD.WIDE R24, R15.reuse, 0x4, R12 ;  /* 0x000000040f187825 */ /* 0x040fe400078e020c */
[----:B------:R-:W2:Y:S02]  /*04f0*/  LDG.E R12, desc[UR6][R2.64+0x4] ;  /* 0x00000406020c7981 */ /* 0x000ea4000c1e1900 */
[----:B-1----:R-:W-:Y:S02]  /*0500*/  IMAD.WIDE R4, R15, 0x4, R24 ;  /* 0x000000040f047825 */ /* 0x002fe400078e0218 */
[----:B------:R0:W2:Y:S04]  /*0510*/  LDG.E R13, desc[UR6][R2.64+0xc] ;  /* 0x00000c06020d7981 */ /* 0x0000a8000c1e1900 */
[----:B------:R-:W2:Y:S04]  /*0520*/  LDG.E R4, desc[UR6][R4.64] ;  /* 0x0000000604047981 */ /* 0x000ea8000c1e1900 */
[----:B------:R-:W0:Y:S01]  /*0530*/  LDG.E R2, desc[UR6][R24.64] ;  /* 0x0000000618027981 */ /* 0x000e22000c1e1900 */
[----:B---3--:R-:W-:Y:S01]  /*0540*/  IMAD R10, R23, R10, R21 ;  /* 0x0000000a170a7224 */ /* 0x008fe200078e0215 */
[----:B------:R-:W-:-:S03]  /*0550*/  IADD3 R20, PT, PT, R20, 0x8, RZ ;  /* 0x0000000814147810 */ /* 0x000fc60007ffe0ff */
[----:B----4-:R-:W-:Y:S01]  /*0560*/  IMAD R10, R28, R27, R10 ;  /* 0x0000001b1c0a7224 */ /* 0x010fe200078e020a */
[----:B------:R-:W-:-:S03]  /*0570*/  ISETP.NE.AND P0, PT, R20, RZ, PT ;  /* 0x000000ff1400720c */ /* 0x000fc60003f05270 */
[----:B-----5:R-:W-:-:S04]  /*0580*/  IMAD R6, R7, R6, R10 ;  /* 0x0000000607067224 */ /* 0x020fc800078e020a */
[----:B------:R-:W-:Y:S01]  /*0590*/  IMAD R6, R8, R29, R6 ;  /* 0x0000001d08067224 */ /* 0x000fe200078e0206 */
[----:B------:R-:W-:Y:S02]  /*05a0*/  LEA R22, R15, R22, 0x3 ;  /* 0x000000160f167211 */ /* 0x000fe400078e18ff */
[----:B------:R-:W-:Y:S01]  /*05b0*/  IADD3 R17, PT, PT, R17, 0x8, RZ ;  /* 0x0000000811117810 */ /* 0x000fe20007ffe0ff */
[----:B--2---:R-:W-:-:S04]  /*05c0*/  IMAD R6, R12, R11, R6 ;  /* 0x0000000b0c067224 */ /* 0x004fc800078e0206 */
[----:B0-----:R-:W-:-:S04]  /*05d0*/  IMAD R2, R9, R2, R6 ;  /* 0x0000000209027224 */ /* 0x001fc800078e0206 */
[----:B------:R-:W-:Y:S01]  /*05e0*/  IMAD R25, R13, R4, R2 ;  /* 0x000000040d197224 */ /* 0x000fe200078e0202 */
[----:B------:R-:W-:Y:S06]  /*05f0*/  @P0 BRA `(.L_x_2) ;  /* 0xfffffffc005c0947 */ /* 0x000fec000383ffff */
.L_x_1:
[----:B------:R-:W-:Y:S05]  /*0600*/  @!P1 BRA `(.L_x_0) ;  /* 0x0000000000d49947 */ /* 0x000fea0003800000 */
[----:B------:R-:W-:Y:S02]  /*0610*/  ISETP.GE.U32.AND P0, PT, R26, 0x4, PT ;  /* 0x000000041a00780c */ /* 0x000fe40003f06070 */
[----:B------:R-:W-:-:S04]  /*0620*/  LOP3.LUT R13, R0, 0x3, RZ, 0xc0, !PT ;  /* 0x00000003000d7812 */ /* 0x000fc800078ec0ff */
[----:B------:R-:W-:-:S07]  /*0630*/  ISETP.NE.AND P1, PT, R13, RZ, PT ;  /* 0x000000ff0d00720c */ /* 0x000fce0003f25270 */
[----:B------:R-:W-:Y:S06]  /*0640*/  @!P0 BRA `(.L_x_3) ;  /* 0x0000000000588947 */ /* 0x000fec0003800000 */
[----:B------:R-:W0:Y:S01]  /*0650*/  LDC.64 R8, c[0x0][0x398] ;  /* 0x0000e600ff087b82 */ /* 0x000e220000000a00 */
[----:B------:R-:W-:Y:S01]  /*0660*/  IMAD R7, R19, R15, R16 ;  /* 0x0000000f13077224 */ /* 0x000fe200078e0210 */
[----:B------:R-:W-:-:S06]  /*0670*/  IADD3 R5, PT, PT, R18, R19, RZ ;  /* 0x0000001312057210 */ /* 0x000fcc0007ffe0ff */
[----:B------:R-:W1:Y:S01]  /*0680*/  LDC.64 R2, c[0x0][0x390] ;  /* 0x0000e400ff027b82 */ /* 0x000e620000000a00 */
[----:B0-----:R-:W-:-:S04]  /*0690*/  IMAD.WIDE R8, R7, 0x4, R8 ;  /* 0x0000000407087825 */ /* 0x001fc800078e0208 */
[----:B------:R-:W-:Y:S02]  /*06a0*/  IMAD.WIDE R10, R15, 0x4, R8 ;  /* 0x000000040f0a7825 */ /* 0x000fe400078e0208 */
[----:B------:R-:W2:Y:S02]  /*06b0*/  LDG.E R8, desc[UR6][R8.64] ;  /* 0x0000000608087981 */ /* 0x000ea4000c1e1900 */
[----:B-1----:R-:W-:-:S04]  /*06c0*/  IMAD.WIDE R2, R5, 0x4, R2 ;  /* 0x0000000405027825 */ /* 0x002fc800078e0202 */
[C---:B------:R-:W-:Y:S01]  /*06d0*/  IMAD.WIDE R4, R15.reuse, 0x4, R10 ;  /* 0x000000040f047825 */ /* 0x040fe200078e020a */
[----:B------:R-:W2:Y:S04]  /*06e0*/  LDG.E R12, desc[UR6][R2.64] ;  /* 0x00000006020c7981 */ /* 0x000ea8000c1e1900 */
[----:B------:R-:W3:Y:S01]  /*06f0*/  LDG.E R10, desc[UR6][R10.64] ;  /* 0x000000060a0a7981 */ /* 0x000ee2000c1e1900 */
[----:B------:R-:W-:-:S03]  /*0700*/  IMAD.WIDE R6, R15, 0x4, R4 ;  /* 0x000000040f067825 */ /* 0x000fc600078e0204 */
[----:B------:R-:W3:Y:S04]  /*0710*/  LDG.E R17, desc[UR6][R2.64+0x4] ;  /* 0x0000040602117981 */ /* 0x000ee8000c1e1900 */
[----:B------:R-:W4:Y:S04]  /*0720*/  LDG.E R20, desc[UR6][R4.64] ;  /* 0x0000000604147981 */ /* 0x000f28000c1e1900 */
[----:B------:R-:W4:Y:S04]  /*0730*/  LDG.E R21, desc[UR6][R2.64+0x8] ;  /* 0x0000080602157981 */ /* 0x000f28000c1e1900 */
[----:B------:R-:W5:Y:S04]  /*0740*/  LDG.E R23, desc[UR6][R2.64+0xc] ;  /* 0x00000c0602177981 */ /* 0x000f68000c1e1900 */
[----:B------:R-:W5:Y:S01]  /*0750*/  LDG.E R6, desc[UR6][R6.64] ;  /* 0x0000000606067981 */ /* 0x000f62000c1e1900 */
[----:B------:R-:W-:Y:S01]  /*0760*/  IADD3 R19, PT, PT, R19, 0x4, RZ ;  /* 0x0000000413137810 */ /* 0x000fe20007ffe0ff */
[----:B--2---:R-:W-:-:S04]  /*0770*/  IMAD R12, R12, R8, R25 ;  /* 0x000000080c0c7224 */ /* 0x004fc800078e0219 */
[----:B---3--:R-:W-:-:S04]  /*0780*/  IMAD R12, R17, R10, R12 ;  /* 0x0000000a110c7224 */ /* 0x008fc800078e020c */
[----:B----4-:R-:W-:-:S04]  /*0790*/  IMAD R12, R21, R20, R12 ;  /* 0x00000014150c7224 */ /* 0x010fc800078e020c */
[----:B-----5:R-:W-:-:S07]  /*07a0*/  IMAD R25, R23, R6, R12 ;  /* 0x0000000617197224 */ /* 0x020fce00078e020c */
.L_x_3:
[----:B------:R-:W-:Y:S05]  /*07b0*/  @!P1 BRA `(.L_x_0) ;  /* 0x0000000000689947 */ /* 0x000fea0003800000 */
[----:B------:R-:W0:Y:S01]  /*07c0*/  LDC.64 R8, c[0x0][0x398] ;  /* 0x0000e600ff087b82 */ /* 0x000e220000000a00 */
[----:B------:R-:W-:Y:S02]  /*07d0*/  ISETP.NE.AND P0, PT, R13, 0x1, PT ;  /* 0x000000010d00780c */ /* 0x000fe40003f05270 */
[----:B------:R-:W-:-:S04]  /*07e0*/  LOP3.LUT R0, R0, 0x1, RZ, 0xc0, !PT ;  /* 0x0000000100007812 */ /* 0x000fc800078ec0ff */
[----:B------:R-:W-:Y:S01]  /*07f0*/  ISETP.NE.U32.AND P1, PT, R0, 0x1, PT ;  /* 0x000000010000780c */ /* 0x000fe20003f25070 */
[----:B------:R-:W1:Y:S06]  /*0800*/  LDC.64 R6, c[0x0][0x390] ;  /* 0x0000e400ff067b82 */ /* 0x000e6c0000000a00 */
[C---:B------:R-:W-:Y:S01]  /*0810*/  @P0 IMAD R13, R19.reuse, R15, R16 ;  /* 0x0000000f130d0224 */ /* 0x040fe200078e0210 */
[----:B------:R-:W-:Y:S01]  /*0820*/  @P0 IADD3 R11, PT, PT, R18, R19, RZ ;  /* 0x00000013120b0210 */ /* 0x000fe20007ffe0ff */
[----:B------:R-:W2:Y:S01]  /*0830*/  LDC.64 R4, c[0x0][0x390] ;  /* 0x0000e400ff047b82 */ /* 0x000ea20000000a00 */
[----:B------:R-:W-:-:S07]  /*0840*/  @P0 IADD3 R19, PT, PT, R19, 0x2, RZ ;  /* 0x0000000213130810 */ /* 0x000fce0007ffe0ff */
[----:B------:R-:W3:Y:S01]  /*0850*/  LDC.64 R2, c[0x0][0x398] ;  /* 0x0000e600ff027b82 */ /* 0x000ee20000000a00 */
[----:B0-----:R-:W-:Y:S01]  /*0860*/  @P0 IMAD.WIDE R8, R13, 0x4, R8 ;  /* 0x000000040d080825 */ /* 0x001fe200078e0208 */
[----:B------:R-:W-:-:S03]  /*0870*/  @!P1 IADD3 R13, PT, PT, R18, R19, RZ ;  /* 0x00000013120d9210 */ /* 0x000fc60007ffe0ff */
[----:B------:R-:W-:Y:S01]  /*0880*/  @!P1 IMAD R19, R19, R15, R16 ;  /* 0x0000000f13139224 */ /* 0x000fe200078e0210 */
[----:B------:R-:W4:Y:S01]  /*0890*/  @P0 LDG.E R12, desc[UR6][R8.64] ;  /* 0x00000006080c0981 */ /* 0x000f22000c1e1900 */
[----:B-1----:R-:W-:-:S04]  /*08a0*/  @P0 IMAD.WIDE R6, R11, 0x4, R6 ;  /* 0x000000040b060825 */ /* 0x002fc800078e0206 */
[----:B------:R-:W-:Y:S01]  /*08b0*/  @P0 IMAD.WIDE R10, R15, 0x4, R8 ;  /* 0x000000040f0a0825 */ /* 0x000fe200078e0208 */
[----:B------:R-:W4:Y:S03]  /*08c0*/  @P0 LDG.E R0, desc[UR6][R6.64] ;  /* 0x0000000606000981 */ /* 0x000f26000c1e1900 */
[----:B--2---:R-:W-:Y:S01]  /*08d0*/  @!P1 IMAD.WIDE R4, R13, 0x4, R4 ;  /* 0x000000040d049825 */ /* 0x004fe200078e0204 */
[----:B------:R-:W2:Y:S04]  /*08e0*/  @P0 LDG.E R17, desc[UR6][R6.64+0x4] ;  /* 0x0000040606110981 */ /* 0x000ea8000c1e1900 */
[----:B------:R-:W2:Y:S01]  /*08f0*/  @P0 LDG.E R10, desc[UR6][R10.64] ;  /* 0x000000060a0a0981 */ /* 0x000ea2000c1e1900 */
[----:B---3--:R-:W-:-:S03]  /*0900*/  @!P1 IMAD.WIDE R2, R19, 0x4, R2 ;  /* 0x0000000413029825 */ /* 0x008fc600078e0202 */
[----:B------:R-:W3:Y:S04]  /*0910*/  @!P1 LDG.E R4, desc[UR6][R4.64] ;  /* 0x0000000604049981 */ /* 0x000ee8000c1e1900 */
[----:B------:R-:W3:Y:S01]  /*0920*/  @!P1 LDG.E R2, desc[UR6][R2.64] ;  /* 0x0000000602029981 */ /* 0x000ee2000c1e1900 */
[----:B----4-:R-:W-:-:S04]  /*0930*/  @P0 IMAD R0, R0, R12, R25 ;  /* 0x0000000c00000224 */ /* 0x010fc800078e0219 */
[----:B--2---:R-:W-:-:S04]  /*0940*/  @P0 IMAD R25, R17, R10, R0 ;  /* 0x0000000a11190224 */ /* 0x004fc800078e0200 */
[----:B---3--:R-:W-:-:S07]  /*0950*/  @!P1 IMAD R25, R4, R2, R25 ;  /* 0x0000000204199224 */ /* 0x008fce00078e0219 */
.L_x_0:
[----:B------:R-:W0:Y:S01]  /*0960*/  LDC.64 R2, c[0x0][0x3a0] ;  /* 0x0000e800ff027b82 */ /* 0x000e220000000a00 */
[----:B------:R-:W-:-:S04]  /*0970*/  IMAD R15, R14, R15, R16 ;  /* 0x0000000f0e0f7224 */ /* 0x000fc800078e0210 */
[----:B0-----:R-:W-:-:S05]  /*0980*/  IMAD.WIDE R2, R15, 0x4, R2 ;  /* 0x000000040f027825 */ /* 0x001fca00078e0202 */
[----:B------:R-:W-:Y:S01]  /*0990*/  STG.E desc[UR6][R2.64], R25 ;  /* 0x0000001902007986 */ /* 0x000fe2000c101906 */
[----:B------:R-:W-:Y:S05]  /*09a0*/  EXIT ;  /* 0x000000000000794d */ /* 0x000fea0003800000 */
.L_x_4:
[----:B------:R-:W-:-:S00]  /*09b0*/  BRA `(.L_x_4) ;  /* 0xfffffffc00fc7947 */ /* 0x000fc0000383ffff */
[----:B------:R-:W-:-:S00]  /*09c0*/  NOP ;  /* 0x0000000000007918 */ /* 0x000fc00000000000 */
        /* <DEDUP_REMOVED lines=11> */
.L_x_26:


//--------------------- .text._Z11multiplycoliiiPiS_S_ --------------------------
	.section	.text._Z11multiplycoliiiPiS_S_,"ax",@progbits
	.align	128
        .global         _Z11multiplycoliiiPiS_S_
        .type           _Z11multiplycoliiiPiS_S_,@function
        .size           _Z11multiplycoliiiPiS_S_,(.L_x_27 - _Z11multiplycoliiiPiS_S_)
        .other          _Z11multiplycoliiiPiS_S_,@"STO_CUDA_ENTRY STV_DEFAULT"
_Z11multiplycoliiiPiS_S_:
.text._Z11multiplycoliiiPiS_S_:
[----:B------:R-:W-:Y:S01]  /*0000*/  LDC R1, c[0x0][0x37c] ;  /* 0x0000df00ff017b82 */ /* 0x000fe20000000800 */
[----:B------:R-:W0:Y:S07]  /*0010*/  S2R R0, SR_TID.X ;  /* 0x0000000000007919 */ /* 0x000e2e0000002100 */
[----:B------:R-:W1:Y:S01]  /*0020*/  LDC R3, c[0x0][0x380] ;  /* 0x0000e000ff037b82 */ /* 0x000e620000000800 */
[----:B------:R-:W0:Y:S01]  /*0030*/  LDCU UR4, c[0x0][0x360] ;  /* 0x00006c00ff0477ac */ /* 0x000e220008000800 */
[----:B------:R-:W0:Y:S01]  /*0040*/  S2R R5, SR_CTAID.X ;  /* 0x0000000000057919 */ /* 0x000e220000002500 */
[----:B-1----:R-:W-:Y:S01]  /*0050*/  ISETP.GE.AND P0, PT, R3, 0x1, PT ;  /* 0x000000010300780c */ /* 0x002fe20003f06270 */
[----:B0-----:R-:W-:-:S05]  /*0060*/  IMAD R0, R5, UR4, R0 ;  /* 0x0000000405007c24 */ /* 0x001fca000f8e0200 */
[----:B------:R-:W-:-:S13]  /*0070*/  ISETP.GE.OR P0, PT, R0, R3, !P0 ;  /* 0x000000030000720c */ /* 0x000fda0004706670 */
[----:B------:R-:W-:Y:S05]  /*0080*/  @P0 EXIT ;  /* 0x000000000000094d */ /* 0x000fea0003800000 */
[----:B------:R-:W0:Y:S01]  /*0090*/  LDC R13, c[0x0][0x384] ;  /* 0x0000e100ff0d7b82 */ /* 0x000e220000000800 */
[----:B------:R-:W1:Y:S01]  /*00a0*/  LDCU.64 UR6, c[0x0][0x358] ;  /* 0x00006b00ff0677ac */ /* 0x000e620008000a00 */
[----:B0-----:R-:W-:-:S13]  /*00b0*/  ISETP.GE.AND P0, PT, R13, 0x1, PT ;  /* 0x000000010d00780c */ /* 0x001fda0003f06270 */
[----:B-1----:R-:W-:Y:S05]  /*00c0*/  @!P0 BRA `(.L_x_5) ;  /* 0x0000000800288947 */ /* 0x002fea0003800000 */
[C---:B------:R-:W-:Y:S01]  /*00d0*/  LOP3.LUT R19, R13.reuse, 0x7, RZ, 0xc0, !PT ;  /* 0x000000070d137812 */ /* 0x040fe200078ec0ff */
[----:B------:R-:W-:Y:S01]  /*00e0*/  HFMA2 R15, -RZ, RZ, 0, 0 ;  /* 0x00000000ff0f7431 */ /* 0x000fe200000001ff */
[----:B------:R-:W-:Y:S02]  /*00f0*/  LOP3.LUT R12, R13, 0x7ffffff8, RZ, 0xc0, !PT ;  /* 0x7ffffff80d0c7812 */ /* 0x000fe400078ec0ff */
[----:B------:R-:W-:Y:S02]  /*0100*/  IADD3 R2, PT, PT, R19, -0x1, RZ ;  /* 0xffffffff13027810 */ /* 0x000fe40007ffe0ff */
[----:B------:R-:W-:Y:S02]  /*0110*/  LOP3.LUT R13, R13, 0x3, RZ, 0xc0, !PT ;  /* 0x000000030d0d7812 */ /* 0x000fe400078ec0ff */
[----:B------:R-:W-:Y:S02]  /*0120*/  ISETP.GE.U32.AND P0, PT, R2, 0x3, PT ;  /* 0x000000030200780c */ /* 0x000fe40003f06070 */
[----:B------:R-:W-:-:S11]  /*0130*/  IADD3 R14, PT, PT, -R12, RZ, RZ ;  /* 0x000000ff0c0e7210 */ /* 0x000fd60007ffe1ff */
.L_x_10:
[----:B------:R-:W0:Y:S01]  /*0140*/  LDC R10, c[0x0][0x384] ;  /* 0x0000e100ff0a7b82 */ /* 0x000e220000000800 */
[----:B------:R-:W-:Y:S02]  /*0150*/  MOV R17, RZ ;  /* 0x000000ff00117202 */ /* 0x000fe40000000f00 */
[----:B------:R-:W-:Y:S02]  /*0160*/  MOV R18, RZ ;  /* 0x000000ff00127202 */ /* 0x000fe40000000f00 */
[----:B0-----:R-:W-:Y:S01]  /*0170*/  ISETP.GE.U32.AND P1, PT, R10, 0x8, PT ;  /* 0x000000080a00780c */ /* 0x001fe20003f26070 */
[----:B------:R-:W-:-:S12]  /*0180*/  IMAD R16, R15, R10, RZ ;  /* 0x0000000a0f107224 */ /* 0x000fd800078e02ff */
[----:B------:R-:W-:Y:S05]  /*0190*/  @!P1 BRA `(.L_x_6) ;  /* 0x0000000000c89947 */ /* 0x000fea0003800000 */
[----:B------:R-:W0:Y:S01]  /*01a0*/  LDC.64 R2, c[0x0][0x390] ;  /* 0x0000e400ff027b82 */ /* 0x000e220000000a00 */
[----:B------:R-:W-:Y:S02]  /*01b0*/  MOV R18, RZ ;  /* 0x000000ff00127202 */ /* 0x000fe40000000f00 */
[----:B------:R-:W-:Y:S02]  /*01c0*/  MOV R17, R0 ;  /* 0x0000000000117202 */ /* 0x000fe40000000f00 */
[----:B------:R-:W-:Y:S01]  /*01d0*/  MOV R11, R14 ;  /* 0x0000000e000b7202 */ /* 0x000fe20000000f00 */
[----:B0-----:R-:W-:-:S03]  /*01e0*/  IMAD.WIDE.U32 R2, R16, 0x4, R2 ;  /* 0x0000000410027825 */ /* 0x001fc600078e0002 */
[----:B------:R-:W-:-:S04]  /*01f0*/  IADD3 R5, P1, PT, R2, 0x10, RZ ;  /* 0x0000001002057810 */ /* 0x000fc80007f3e0ff */
[----:B------:R-:W-:-:S09]  /*0200*/  IADD3.X R6, PT, PT, RZ, R3, RZ, P1, !PT ;  /* 0x00000003ff067210 */ /* 0x000fd20000ffe4ff */
.L_x_7:
[----:B------:R-:W0:Y:S01]  /*0210*/  LDC.64 R28, c[0x0][0x398] ;  /* 0x0000e600ff1c7b82 */ /* 0x000e220000000a00 */
[----:B------:R-:W-:Y:S02]  /*0220*/  MOV R2, R5 ;  /* 0x0000000500027202 */ /* 0x000fe40000000f00 */
[----:B------:R-:W-:-:S05]  /*0230*/  MOV R3, R6 ;  /* 0x0000000600037202 */ /* 0x000fca0000000f00 */
[----:B------:R-:W1:Y:S01]  /*0240*/  LDC R25, c[0x0][0x388] ;  /* 0x0000e200ff197b82 */ /* 0x000e620000000800 */
[----:B------:R-:W2:Y:S04]  /*0250*/  LDG.E R21, desc[UR6][R2.64+-0x10] ;  /* 0xfffff00602157981 */ /* 0x000ea8000c1e1900 */
[----:B------:R-:W3:Y:S01]  /*0260*/  LDG.E R24, desc[UR6][R2.64+-0xc] ;  /* 0xfffff40602187981 */ /* 0x000ee2000c1e1900 */
[----:B0-----:R-:W-:-:S05]  /*0270*/  IMAD.WIDE R28, R17, 0x4, R28 ;  /* 0x00000004111c7825 */ /* 0x001fca00078e021c */
[----:B------:R-:W2:Y:S01]  /*0280*/  LDG.E R26, desc[UR6][R28.64] ;  /* 0x000000061c1a7981 */ /* 0x000ea2000c1e1900 */
[----:B-1----:R-:W-:-:S05]  /*0290*/  IMAD.WIDE R22, R25, 0x4, R28 ;  /* 0x0000000419167825 */ /* 0x002fca00078e021c */
[----:B------:R0:W3:Y:S01]  /*02a0*/  LDG.E R27, desc[UR6][R22.64] ;  /* 0x00000006161b7981 */ /* 0x0000e2000c1e1900 */
[----:B------:R-:W-:-:S03]  /*02b0*/  IMAD.WIDE R4, R25, 0x4, R22 ;  /* 0x0000000419047825 */ /* 0x000fc600078e0216 */
[----:B------:R-:W4:Y:S01]  /*02c0*/  LDG.E R29, desc[UR6][R2.64+-0x4] ;  /* 0xfffffc06021d7981 */ /* 0x000f22000c1e1900 */
[----:B------:R-:W-:-:S03]  /*02d0*/  IMAD.WIDE R6, R25, 0x4, R4 ;  /* 0x0000000419067825 */ /* 0x000fc600078e0204 */
[----:B------:R-:W5:Y:S01]  /*02e0*/  LDG.E R5, desc[UR6][R4.64] ;  /* 0x0000000604057981 */ /* 0x000f62000c1e1900 */
[----:B------:R-:W-:-:S03]  /*02f0*/  IMAD.WIDE R8, R25, 0x4, R6 ;  /* 0x0000000419087825 */ /* 0x000fc600078e0206 */
[----:B------:R-:W4:Y:S04]  /*0300*/  LDG.E R6, desc[UR6][R6.64] ;  /* 0x0000000606067981 */ /* 0x000f28000c1e1900 */
[----:B------:R-:W4:Y:S04]  /*0310*/  LDG.E R4, desc[UR6][R2.64+0x4] ;  /* 0x0000040602047981 */ /* 0x000f28000c1e1900 */
[----:B------:R-:W4:Y:S01]  /*0320*/  LDG.E R7, desc[UR6][R2.64] ;  /* 0x0000000602077981 */ /* 0x000f22000c1e1900 */
[----:B--2---:R-:W-:-:S03]  /*0330*/  IMAD R26, R21, R26, R18 ;  /* 0x0000001a151a7224 */ /* 0x004fc600078e0212 */
[----:B------:R-:W5:Y:S01]  /*0340*/  LDG.E R18, desc[UR6][R2.64+-0x8] ;  /* 0xfffff80602127981 */ /* 0x000f62000c1e1900 */
[----:B------:R-:W-:-:S03]  /*0350*/  IMAD.WIDE R20, R25, 0x4, R8 ;  /* 0x0000000419147825 */ /* 0x000fc600078e0208 */
[----:B------:R-:W2:Y:S01]  /*0360*/  LDG.E R8, desc[UR6][R8.64] ;  /* 0x0000000608087981 */ /* 0x000ea2000c1e1900 */
[----:B0-----:R-:W-:-:S03]  /*0370*/  IMAD.WIDE R22, R25, 0x4, R20 ;  /* 0x0000000419167825 */ /* 0x001fc600078e0214 */
[----:B------:R-:W2:Y:S01]  /*0380*/  LDG.E R20, desc[UR6][R20.64] ;  /* 0x0000000614147981 */ /* 0x000ea2000c1e1900 */
[----:B---3--:R-:W-:Y:S02]  /*0390*/  IMAD R28, R24, R27, R26 ;  /* 0x0000001b181c7224 */ /* 0x008fe400078e021a */
[----:B------:R-:W-:Y:S01]  /*03a0*/  IMAD.WIDE R26, R25, 0x4, R22 ;  /* 0x00000004191a7825 */ /* 0x000fe200078e0216 */
[----:B------:R-:W3:Y:S04]  /*03b0*/  LDG.E R24, desc[UR6][R22.64] ;  /* 0x0000000616187981 */ /* 0x000ee8000c1e1900 */
[----:B------:R-:W3:Y:S04]  /*03c0*/  LDG.E R9, desc[UR6][R2.64+0xc] ;  /* 0x00000c0602097981 */ /* 0x000ee8000c1e1900 */
[----:B------:R-:W3:Y:S04]  /*03d0*/  LDG.E R21, desc[UR6][R2.64+0x8] ;  /* 0x0000080602157981 */ /* 0x000ee8000c1e1900 */
[----:B------:R-:W3:Y:S01]  /*03e0*/  LDG.E R26, desc[UR6][R26.64] ;  /* 0x000000061a1a7981 */ /* 0x000ee2000c1e1900 */
[----:B------:R-:W-:-:S04]  /*03f0*/  IADD3 R11, PT, PT, R11, 0x8, RZ ;  /* 0x000000080b0b7810 */ /* 0x000fc80007ffe0ff */
[----:B------:R-:W-:Y:S02]  /*0400*/  ISETP.NE.AND P1, PT, R11, RZ, PT ;  /* 0x000000ff0b00720c */ /* 0x000fe40003f25270 */
[----:B------:R-:W-:Y:S01]  /*0410*/  LEA R17, R25, R17, 0x3 ;  /* 0x0000001119117211 */ /* 0x000fe200078e18ff */
[----:B-----5:R-:W-:-:S04]  /*0420*/  IMAD R5, R18, R5, R28 ;  /* 0x0000000512057224 */ /* 0x020fc800078e021c */
[----:B----4-:R-:W-:-:S04]  /*0430*/  IMAD R5, R29, R6, R5 ;  /* 0x000000061d057224 */ /* 0x010fc800078e0205 */
[----:B--2---:R-:W-:-:S04]  /*0440*/  IMAD R5, R7, R8, R5 ;  /* 0x0000000807057224 */ /* 0x004fc800078e0205 */
[----:B------:R-:W-:Y:S01]  /*0450*/  IMAD R4, R4, R20, R5 ;  /* 0x0000001404047224 */ /* 0x000fe200078e0205 */
[----:B------:R-:W-:-:S04]  /*0460*/  IADD3 R5, P2, PT, R2, 0x20, RZ ;  /* 0x0000002002057810 */ /* 0x000fc80007f5e0ff */
[----:B------:R-:W-:Y:S01]  /*0470*/  IADD3.X R6, PT, PT, RZ, R3, RZ, P2, !PT ;  /* 0x00000003ff067210 */ /* 0x000fe200017fe4ff */
[----:B---3--:R-:W-:-:S04]  /*0480*/  IMAD R4, R21, R24, R4 ;  /* 0x0000001815047224 */ /* 0x008fc800078e0204 */
[----:B------:R-:W-:Y:S01]  /*0490*/  IMAD R18, R9, R26, R4 ;  /* 0x0000001a09127224 */ /* 0x000fe200078e0204 */
[----:B------:R-:W-:Y:S06]  /*04a0*/  @P1 BRA `(.L_x_7) ;  /* 0xfffffffc00581947 */ /* 0x000fec000383ffff */
[----:B------:R-:W-:-:S07]  /*04b0*/  MOV R17, R12 ;  /* 0x0000000c00117202 */ /* 0x000fce0000000f00 */
.L_x_6:
[----:B------:R-:W-:-:S13]  /*04c0*/  ISETP.NE.AND P1, PT, R19, RZ, PT ;  /* 0x000000ff1300720c */ /* 0x000fda0003f25270 */
[----:B------:R-:W-:Y:S05]  /*04d0*/  @!P1 BRA `(.L_x_8) ;  /* 0x0000000000fc9947 */ /* 0x000fea0003800000 */
[----:B------:R-:W-:Y:S01]  /*04e0*/  ISETP.NE.AND P1, PT, R13, RZ, PT ;  /* 0x000000ff0d00720c */ /* 0x000fe20003f25270 */
[----:B------:R-:W-:-:S12]  /*04f0*/  @!P0 BRA `(.L_x_9) ;  /* 0x0000000000708947 */ /* 0x000fd80003800000 */
[----:B------:R-:W0:Y:S01]  /*0500*/  LDC R11, c[0x0][0x388] ;  /* 0x0000e200ff0b7b82 */ /* 0x000e220000000800 */
[CC--:B------:R-:W-:Y:S02]  /*0510*/  IADD3 R9, PT, PT, R16.reuse, R17.reuse, RZ ;  /* 0x0000001110097210 */ /* 0x0c0fe40007ffe0ff */
[----:B------:R-:W-:-:S05]  /*0520*/  IADD3 R20, P2, PT, R16, R17, RZ ;  /* 0x0000001110147210 */ /* 0x000fca0007f5e0ff */
[----:B------:R-:W1:Y:S08]  /*0530*/  LDC.64 R4, c[0x0][0x398] ;  /* 0x0000e600ff047b82 */ /* 0x000e700000000a00 */
[----:B------:R-:W2:Y:S08]  /*0540*/  LDC.64 R6, c[0x0][0x390] ;  /* 0x0000e400ff067b82 */ /* 0x000eb00000000a00 */
[----:B------:R-:W3:Y:S01]  /*0550*/  LDC.64 R2, c[0x0][0x390] ;  /* 0x0000e400ff027b82 */ /* 0x000ee20000000a00 */
[----:B0-----:R-:W-:-:S04]  /*0560*/  IMAD R21, R17, R11, R0 ;  /* 0x0000000b11157224 */ /* 0x001fc800078e0200 */
[----:B-1----:R-:W-:Y:S01]  /*0570*/  IMAD.WIDE R4, R21, 0x4, R4 ;  /* 0x0000000415047825 */ /* 0x002fe200078e0204 */
[----:B------:R-:W-:-:S03]  /*0580*/  IADD3.X R21, PT, PT, RZ, RZ, RZ, P2, !PT ;  /* 0x000000ffff157210 */ /* 0x000fc600017fe4ff */
[----:B--2---:R-:W-:-:S04]  /*0590*/  IMAD.WIDE.U32 R6, R9, 0x4, R6 ;  /* 0x0000000409067825 */ /* 0x004fc800078e0006 */
[----:B------:R-:W-:Y:S02]  /*05a0*/  IMAD.WIDE R8, R11, 0x4, R4 ;  /* 0x000000040b087825 */ /* 0x000fe400078e0204 */
[----:B------:R-:W2:Y:S01]  /*05b0*/  LDG.E R7, desc[UR6][R6.64] ;  /* 0x0000000606077981 */ /* 0x000ea2000c1e1900 */
[----:B---3--:R-:W-:-:S03]  /*05c0*/  LEA R2, P2, R20, R2, 0x2 ;  /* 0x0000000214027211 */ /* 0x008fc600078410ff */
[----:B------:R-:W2:Y:S01]  /*05d0*/  LDG.E R4, desc[UR6][R4.64] ;  /* 0x0000000604047981 */ /* 0x000ea2000c1e1900 */
[----:B------:R-:W-:Y:S01]  /*05e0*/  LEA.HI.X R3, R20, R3, R21, 0x2, P2 ;  /* 0x0000000314037211 */ /* 0x000fe200010f1415 */
[C---:B------:R-:W-:Y:S02]  /*05f0*/  IMAD.WIDE R20, R11.reuse, 0x4, R8 ;  /* 0x000000040b147825 */ /* 0x040fe400078e0208 */
[----:B------:R-:W3:Y:S04]  /*0600*/  LDG.E R8, desc[UR6][R8.64] ;  /* 0x0000000608087981 */ /* 0x000ee8000c1e1900 */
[----:B------:R-:W3:Y:S01]  /*0610*/  LDG.E R24, desc[UR6][R2.64+0x4] ;  /* 0x0000040602187981 */ /* 0x000ee2000c1e1900 */
[----:B------:R-:W-:-:S03]  /*0620*/  IMAD.WIDE R22, R11, 0x4, R20 ;  /* 0x000000040b167825 */ /* 0x000fc600078e0214 */
        /* <DEDUP_REMOVED lines=9> */
.L_x_9:
[----:B------:R-:W-:Y:S05]  /*06c0*/  @!P1 BRA `(.L_x_8) ;  /* 0x0000000000809947 */ /* 0x000fea0003800000 */
[----:B------:R-:W-:Y:S01]  /*06d0*/  ISETP.NE.AND P2, PT, R13, 0x1, PT ;  /* 0x000000010d00780c */ /* 0x000fe20003f45270 */
[----:B------:R-:W0:Y:S01]  /*06e0*/  LDC.64 R8, c[0x0][0x390] ;  /* 0x0000e400ff087b82 */ /* 0x000e220000000a00 */
[----:B------:R-:W-:-:S07]  /*06f0*/  LOP3.LUT P1, RZ, R10, 0x1, RZ, 0xc0, !PT ;  /* 0x000000010aff7812 */ /* 0x000fce000782c0ff */
[----:B------:R-:W1:Y:S04]  /*0700*/  LDC.64 R10, c[0x0][0x398] ;  /* 0x0000e600ff0a7b82 */ /* 0x000e680000000a00 */
[CC--:B------:R-:W-:Y:S02]  /*0710*/  @P2 IADD3 R21, P3, PT, R16.reuse, R17.reuse, RZ ;  /* 0x0000001110152210 */ /* 0x0c0fe40007f7e0ff */
[----:B------:R-:W-:Y:S02]  /*0720*/  @P2 IADD3 R25, PT, PT, R16, R17, RZ ;  /* 0x0000001110192210 */ /* 0x000fe40007ffe0ff */
[----:B------:R-:W2:Y:S01]  /*0730*/  @P2 LDC R23, c[0x0][0x388] ;  /* 0x0000e200ff172b82 */ /* 0x000ea20000000800 */
[----:B------:R-:W-:-:S07]  /*0740*/  @P2 IADD3.X R22, PT, PT, RZ, RZ, RZ, P3, !PT ;  /* 0x000000ffff162210 */ /* 0x000fce0001ffe4ff */
[----:B------:R-:W3:Y:S01]  /*0750*/  @P2 LDC.64 R2, c[0x0][0x390] ;  /* 0x0000e400ff022b82 */ /* 0x000ee20000000a00 */
[----:B0-----:R-:W-:-:S06]  /*0760*/  @P2 IMAD.WIDE.U32 R8, R25, 0x4, R8 ;  /* 0x0000000419082825 */ /* 0x001fcc00078e0008 */
[----:B------:R-:W4:Y:S01]  /*0770*/  @P2 LDG.E R9, desc[UR6][R8.64] ;  /* 0x0000000608092981 */ /* 0x000f22000c1e1900 */
[----:B------:R-:W0:Y:S08]  /*0780*/  @P1 LDC R20, c[0x0][0x388] ;  /* 0x0000e200ff141b82 */ /* 0x000e300000000800 */
[----:B------:R-:W5:Y:S01]  /*0790*/  LDC.64 R4, c[0x0][0x390] ;  /* 0x0000e400ff047b82 */ /* 0x000f620000000a00 */
[C---:B--2---:R-:W-:Y:S01]  /*07a0*/  @P2 IMAD R27, R17.reuse, R23, R0 ;  /* 0x00000017111b2224 */ /* 0x044fe200078e0200 */
[----:B------:R-:W-:-:S03]  /*07b0*/  @P2 IADD3 R17, PT, PT, R17, 0x2, RZ ;  /* 0x0000000211112810 */ /* 0x000fc60007ffe0ff */
[----:B-1----:R-:W-:-:S03]  /*07c0*/  @P2 IMAD.WIDE R10, R27, 0x4, R10 ;  /* 0x000000041b0a2825 */ /* 0x002fc600078e020a */
[----:B------:R-:W1:Y:S01]  /*07d0*/  LDC.64 R6, c[0x0][0x398] ;  /* 0x0000e600ff067b82 */ /* 0x000e620000000a00 */
[----:B---3--:R-:W-:-:S04]  /*07e0*/  @P2 LEA R2, P3, R21, R2, 0x2 ;  /* 0x0000000215022211 */ /* 0x008fc800078610ff */
[----:B------:R-:W-:Y:S01]  /*07f0*/  @P2 LEA.HI.X R3, R21, R3, R22, 0x2, P3 ;  /* 0x0000000315032211 */ /* 0x000fe200018f1416 */
[----:B------:R-:W-:Y:S01]  /*0800*/  @P2 IMAD.WIDE R22, R23, 0x4, R10 ;  /* 0x0000000417162825 */ /* 0x000fe200078e020a */
[----:B------:R-:W-:Y:S02]  /*0810*/  @P1 IADD3 R21, PT, PT, R16, R17, RZ ;  /* 0x0000001110151210 */ /* 0x000fe40007ffe0ff */
[----:B------:R-:W4:Y:S01]  /*0820*/  @P2 LDG.E R16, desc[UR6][R10.64] ;  /* 0x000000060a102981 */ /* 0x000f22000c1e1900 */
[----:B0-----:R-:W-:-:S03]  /*0830*/  @P1 IMAD R17, R17, R20, R0 ;  /* 0x0000001411111224 */ /* 0x001fc600078e0200 */
[----:B------:R-:W2:Y:S01]  /*0840*/  @P2 LDG.E R2, desc[UR6][R2.64+0x4] ;  /* 0x0000040602022981 */ /* 0x000ea2000c1e1900 */
[----:B-----5:R-:W-:-:S03]  /*0850*/  @P1 IMAD.WIDE.U32 R4, R21, 0x4, R4 ;  /* 0x0000000415041825 */ /* 0x020fc600078e0004 */
[----:B------:R-:W2:Y:S04]  /*0860*/  @P2 LDG.E R22, desc[UR6][R22.64] ;  /* 0x0000000616162981 */ /* 0x000ea8000c1e1900 */
[----:B------:R-:W3:Y:S01]  /*0870*/  @P1 LDG.E R5, desc[UR6][R4.64] ;  /* 0x0000000604051981 */ /* 0x000ee2000c1e1900 */
[----:B-1----:R-:W-:-:S06]  /*0880*/  @P1 IMAD.WIDE R6, R17, 0x4, R6 ;  /* 0x0000000411061825 */ /* 0x002fcc00078e0206 */
[----:B------:R-:W3:Y:S01]  /*0890*/  @P1 LDG.E R6, desc[UR6][R6.64] ;  /* 0x0000000606061981 */ /* 0x000ee2000c1e1900 */
[----:B----4-:R-:W-:-:S04]  /*08a0*/  @P2 IMAD R9, R9, R16, R18 ;  /* 0x0000001009092224 */ /* 0x010fc800078e0212 */
[----:B--2---:R-:W-:-:S04]  /*08b0*/  @P2 IMAD R18, R2, R22, R9 ;  /* 0x0000001602122224 */ /* 0x004fc800078e0209 */
[----:B---3--:R-:W-:-:S07]  /*08c0*/  @P1 IMAD R18, R5, R6, R18 ;  /* 0x0000000605121224 */ /* 0x008fce00078e0212 */
.L_x_8:
[----:B------:R-:W0:Y:S01]  /*08d0*/  LDCU UR4, c[0x0][0x388] ;  /* 0x00007100ff0477ac */ /* 0x000e220008000800 */
[----:B------:R-:W1:Y:S01]  /*08e0*/  LDC.64 R2, c[0x0][0x3a0] ;  /* 0x0000e800ff027b82 */ /* 0x000e620000000a00 */
[C---:B0-----:R-:W-:Y:S01]  /*08f0*/  IMAD R5, R15.reuse, UR4, R0 ;  /* 0x000000040f057c24 */ /* 0x041fe2000f8e0200 */
[----:B------:R-:W0:Y:S01]  /*0900*/  LDCU UR4, c[0x0][0x380] ;  /* 0x00007000ff0477ac */ /* 0x000e220008000800 */
[----:B------:R-:W-:Y:S02]  /*0910*/  IADD3 R15, PT, PT, R15, 0x1, RZ ;  /* 0x000000010f0f7810 */ /* 0x000fe40007ffe0ff */
[----:B-1----:R-:W-:-:S05]  /*0920*/  IMAD.WIDE R2, R5, 0x4, R2 ;  /* 0x0000000405027825 */ /* 0x002fca00078e0202 */
[----:B------:R1:W-:Y:S01]  /*0930*/  STG.E desc[UR6][R2.64], R18 ;  /* 0x0000001202007986 */ /* 0x0003e2000c101906 */
[----:B0-----:R-:W-:-:S13]  /*0940*/  ISETP.NE.AND P1, PT, R15, UR4, PT ;  /* 0x000000040f007c0c */ /* 0x001fda000bf25270 */
[----:B-1----:R-:W-:Y:S05]  /*0950*/  @!P1 EXIT ;  /* 0x000000000000994d */ /* 0x002fea0003800000 */
[----:B------:R-:W-:Y:S05]  /*0960*/  BRA `(.L_x_10) ;  /* 0xfffffff400f47947 */ /* 0x000fea000383ffff */
.L_x_5:
[C---:B------:R-:W-:Y:S01]  /*0970*/  ISETP.GE.U32.AND P0, PT, R3.reuse, 0x8, PT ;  /* 0x000000080300780c */ /* 0x040fe20003f06070 */
[----:B------:R-:W-:Y:S01]  /*0980*/  HFMA2 R5, -RZ, RZ, 0, 0 ;  /* 0x00000000ff057431 */ /* 0x000fe200000001ff */
[----:B------:R-:W-:-:S04]  /*0990*/  LOP3.LUT R2, R3, 0x7, RZ, 0xc0, !PT ;  /* 0x0000000703027812 */ /* 0x000fc800078ec0ff */
[----:B------:R-:W-:-:S07]  /*09a0*/  ISETP.NE.AND P1, PT, R2, RZ, PT ;  /* 0x000000ff0200720c */ /* 0x000fce0003f25270 */
[----:B------:R-:W-:Y:S06]  /*09b0*/  @!P0 BRA `(.L_x_11) ;  /* 0x0000000000608947 */ /* 0x000fec0003800000 */
[----:B------:R-:W0:Y:S01]  /*09c0*/  LDC R25, c[0x0][0x388] ;  /* 0x0000e200ff197b82 */ /* 0x000e220000000800 */
[----:B------:R-:W-:Y:S01]  /*09d0*/  LOP3.LUT R5, R3, 0x7ffffff8, RZ, 0xc0, !PT ;  /* 0x7ffffff803057812 */ /* 0x000fe200078ec0ff */
[----:B------:R-:W-:-:S06]  /*09e0*/  UMOV UR4, URZ ;  /* 0x000000ff00047c82 */ /* 0x000fcc0008000000 */
[----:B------:R-:W1:Y:S02]  /*09f0*/  LDC.64 R6, c[0x0][0x3a0] ;  /* 0x0000e800ff067b82 */ /* 0x000e640000000a00 */
.L_x_12:
[----:B0-2---:R-:W-:Y:S01]  /*0a00*/  IMAD R9, R25, UR4, R0 ;  /* 0x0000000419097c24 */ /* 0x005fe2000f8e0200 */
[----:B------:R-:W-:-:S03]  /*0a10*/  UIADD3 UR4, UPT, UPT, UR4, 0x8, URZ ;  /* 0x0000000804047890 */ /* 0x000fc6000fffe0ff */
[----:B-1----:R-:W-:-:S03]  /*0a20*/  IMAD.WIDE R8, R9, 0x4, R6 ;  /* 0x0000000409087825 */ /* 0x002fc600078e0206 */
[----:B------:R-:W-:Y:S02]  /*0a30*/  ISETP.NE.AND P0, PT, R5, UR4, PT ;  /* 0x0000000405007c0c */ /* 0x000fe4000bf05270 */
[----:B------:R2:W-:Y:S01]  /*0a40*/  STG.E desc[UR6][R8.64], RZ ;  /* 0x000000ff08007986 */ /* 0x0005e2000c101906 */
[----:B------:R-:W-:-:S05]  /*0a50*/  IMAD.WIDE R10, R25, 0x4, R8 ;  /* 0x00000004190a7825 */ /* 0x000fca00078e0208 */
        /* <DEDUP_REMOVED lines=13> */
[----:B------:R-:W-:Y:S05]  /*0b30*/  @P0 BRA `(.L_x_12) ;  /* 0xfffffffc00b00947 */ /* 0x000fea000383ffff */
.L_x_11:
[----:B------:R-:W-:Y:S05]  /*0b40*/  @!P1 EXIT ;  /* 0x000000000000994d */ /* 0x000fea0003800000 */
[----:B------:R-:W-:Y:S02]  /*0b50*/  ISETP.GE.U32.AND P0, PT, R2, 0x4, PT ;  /* 0x000000040200780c */ /* 0x000fe40003f06070 */
[----:B------:R-:W-:-:S04]  /*0b60*/  LOP3.LUT R4, R3, 0x3, RZ, 0xc0, !PT ;  /* 0x0000000303047812 */ /* 0x000fc800078ec0ff */
[----:B------:R-:W-:-:S07]  /*0b70*/  ISETP.NE.AND P1, PT, R4, RZ, PT ;  /* 0x000000ff0400720c */ /* 0x000fce0003f25270 */
[----:B------:R-:W-:Y:S06]  /*0b80*/  @!P0 BRA `(.L_x_13) ;  /* 0x0000000000308947 */ /* 0x000fec0003800000 */
[----:B--2---:R-:W0:Y:S08]  /*0b90*/  LDC R13, c[0x0][0x388] ;  /* 0x0000e200ff0d7b82 */ /* 0x004e300000000800 */
[----:B------:R-:W1:Y:S01]  /*0ba0*/  LDC.64 R6, c[0x0][0x3a0] ;  /* 0x0000e800ff067b82 */ /* 0x000e620000000a00 */
[C---:B0-----:R-:W-:Y:S01]  /*0bb0*/  IMAD R9, R5.reuse, R13, R0 ;  /* 0x0000000d05097224 */ /* 0x041fe200078e0200 */
[----:B------:R-:W-:-:S03]  /*0bc0*/  IADD3 R5, PT, PT, R5, 0x4, RZ ;  /* 0x0000000405057810 */ /* 0x000fc60007ffe0ff */
[----:B-1----:R-:W-:-:S05]  /*0bd0*/  IMAD.WIDE R6, R9, 0x4, R6 ;  /* 0x0000000409067825 */ /* 0x002fca00078e0206 */
[----:B------:R0:W-:Y:S01]  /*0be0*/  STG.E desc[UR6][R6.64], RZ ;  /* 0x000000ff06007986 */ /* 0x0001e2000c101906 */
[----:B------:R-:W-:-:S05]  /*0bf0*/  IMAD.WIDE R8, R13, 0x4, R6 ;  /* 0x000000040d087825 */ /* 0x000fca00078e0206 */
[----:B------:R0:W-:Y:S01]  /*0c00*/  STG.E desc[UR6][R8.64], RZ ;  /* 0x000000ff08007986 */ /* 0x0001e2000c101906 */
[----:B------:R-:W-:-:S05]  /*0c10*/  IMAD.WIDE R10, R13, 0x4, R8 ;  /* 0x000000040d0a7825 */ /* 0x000fca00078e0208 */
[----:B------:R0:W-:Y:S01]  /*0c20*/  STG.E desc[UR6][R10.64], RZ ;  /* 0x000000ff0a007986 */ /* 0x0001e2000c101906 */
[----:B------:R-:W-:-:S05]  /*0c30*/  IMAD.WIDE R12, R13, 0x4, R10 ;  /* 0x000000040d0c7825 */ /* 0x000fca00078e020a */
[----:B------:R0:W-:Y:S02]  /*0c40*/  STG.E desc[UR6][R12.64], RZ ;  /* 0x000000ff0c007986 */ /* 0x0001e4000c101906 */
.L_x_13:
[----:B------:R-:W-:Y:S05]  /*0c50*/  @!P1 EXIT ;  /* 0x000000000000994d */ /* 0x000fea0003800000 */
[----:B------:R-:W-:Y:S02]  /*0c60*/  ISETP.NE.AND P0, PT, R4, 0x1, PT ;  /* 0x000000010400780c */ /* 0x000fe40003f05270 */
[----:B------:R-:W-:-:S04]  /*0c70*/  LOP3.LUT R3, R3, 0x1, RZ, 0xc0, !PT ;  /* 0x0000000103037812 */ /* 0x000fc800078ec0ff */
[----:B------:R-:W-:-:S07]  /*0c80*/  ISETP.NE.U32.AND P1, PT, R3, 0x1, PT ;  /* 0x000000010300780c */ /* 0x000fce0003f25070 */
[----:B------:R-:W-:Y:S06]  /*0c90*/  @!P0 BRA `(.L_x_14) ;  /* 0x0000000000208947 */ /* 0x000fec0003800000 */
[----:B0-----:R-:W2:Y:S08]  /*0ca0*/  LDC R7, c[0x0][0x388] ;  /* 0x0000e200ff077b82 */ /* 0x001eb00000000800 */
[----:B------:R-:W0:Y:S01]  /*0cb0*/  LDC.64 R2, c[0x0][0x3a0] ;  /* 0x0000e800ff027b82 */ /* 0x000e220000000a00 */
[C---:B--2---:R-:W-:Y:S01]  /*0cc0*/  IMAD R9, R5.reuse, R7, R0 ;  /* 0x0000000705097224 */ /* 0x044fe200078e0200 */
[----:B------:R-:W-:-:S03]  /*0cd0*/  IADD3 R5, PT, PT, R5, 0x2, RZ ;  /* 0x0000000205057810 */ /* 0x000fc60007ffe0ff */
[----:B0-----:R-:W-:-:S05]  /*0ce0*/  IMAD.WIDE R2, R9, 0x4, R2 ;  /* 0x0000000409027825 */ /* 0x001fca00078e0202 */
[----:B------:R1:W-:Y:S01]  /*0cf0*/  STG.E desc[UR6][R2.64], RZ ;  /* 0x000000ff02007986 */ /* 0x0003e2000c101906 */
[----:B------:R-:W-:-:S05]  /*0d00*/  IMAD.WIDE R6, R7, 0x4, R2 ;  /* 0x0000000407067825 */ /* 0x000fca00078e0202 */
[----:B------:R1:W-:Y:S02]  /*0d10*/  STG.E desc[UR6][R6.64], RZ ;  /* 0x000000ff06007986 */ /* 0x0003e4000c101906 */
.L_x_14:
[----:B------:R-:W-:Y:S05]  /*0d20*/  @P1 EXIT ;  /* 0x000000000000194d */ /* 0x000fea0003800000 */
[----:B-1----:R-:W1:Y:S01]  /*0d30*/  LDC.64 R2, c[0x0][0x3a0] ;  /* 0x0000e800ff027b82 */ /* 0x002e620000000a00 */
[----:B------:R-:W3:Y:S02]  /*0d40*/  LDCU UR4, c[0x0][0x388] ;  /* 0x00007100ff0477ac */ /* 0x000ee40008000800 */
[----:B---3--:R-:W-:-:S04]  /*0d50*/  IMAD R5, R5, UR4, R0 ;  /* 0x0000000405057c24 */ /* 0x008fc8000f8e0200 */
[----:B-1----:R-:W-:-:S05]  /*0d60*/  IMAD.WIDE R2, R5, 0x4, R2 ;  /* 0x0000000405027825 */ /* 0x002fca00078e0202 */
[----:B------:R-:W-:Y:S01]  /*0d70*/  STG.E desc[UR6][R2.64], RZ ;  /* 0x000000ff02007986 */ /* 0x000fe2000c101906 */
[----:B------:R-:W-:Y:S05]  /*0d80*/  EXIT ;  /* 0x000000000000794d */ /* 0x000fea0003800000 */
.L_x_15:
        /* <DEDUP_REMOVED lines=15> */
.L_x_27:


//--------------------- .text._Z11multiplyrowiiiPiS_S_ --------------------------
	.section	.text._Z11multiplyrowiiiPiS_S_,"ax",@progbits
	.align	128
        .global         _Z11multiplyrowiiiPiS_S_
        .type           _Z11multiplyrowiiiPiS_S_,@function
        .size           _Z11multiplyrowiiiPiS_S_,(.L_x_28 - _Z11multiplyrowiiiPiS_S_)
        .other          _Z11multiplyrowiiiPiS_S_,@"STO_CUDA_ENTRY STV_DEFAULT"
_Z11multiplyrowiiiPiS_S_:
.text._Z11multiplyrowiiiPiS_S_:
[----:B------:R-:W-:Y:S01]  /*0000*/  LDC R1, c[0x0][0x37c] ;  /* 0x0000df00ff017b82 */ /* 0x000fe20000000800 */
[----:B------:R-:W0:Y:S01]  /*0010*/  S2R R0, SR_TID.X ;  /* 0x0000000000007919 */ /* 0x000e220000002100 */
[----:B------:R-:W1:Y:S01]  /*0020*/  LDCU UR6, c[0x0][0x388] ;  /* 0x00007100ff0677ac */ /* 0x000e620008000800 */
[----:B------:R-:W0:Y:S01]  /*0030*/  S2R R3, SR_CTAID.X ;  /* 0x0000000000037919 */ /* 0x000e220000002500 */
[----:B------:R-:W0:Y:S01]  /*0040*/  LDCU UR4, c[0x0][0x360] ;  /* 0x00006c00ff0477ac */ /* 0x000e220008000800 */
[----:B------:R-:W2:Y:S01]  /*0050*/  LDCU UR5, c[0x0][0x380] ;  /* 0x00007000ff0577ac */ /* 0x000ea20008000800 */
[----:B-1----:R-:W-:-:S06]  /*0060*/  UISETP.GE.AND UP0, UPT, UR6, 0x1, UPT ;  /* 0x000000010600788c */ /* 0x002fcc000bf06270 */
[----:B------:R-:W-:Y:S01]  /*0070*/  PLOP3.LUT P0, PT, PT, PT, UP0, 0x80, 0x8 ;  /* 0x000000000008781c */ /* 0x000fe20003f0f008 */
[----:B0-----:R-:W-:-:S05]  /*0080*/  IMAD R0, R3, UR4, R0 ;  /* 0x0000000403007c24 */ /* 0x001fca000f8e0200 */
[----:B--2---:R-:W-:-:S13]  /*0090*/  ISETP.GE.OR P0, PT, R0, UR5, !P0 ;  /* 0x0000000500007c0c */ /* 0x004fda000c706670 */
[----:B------:R-:W-:Y:S05]  /*00a0*/  @P0 EXIT ;  /* 0x000000000000094d */ /* 0x000fea0003800000 */
[----:B------:R-:W0:Y:S01]  /*00b0*/  LDC R3, c[0x0][0x384] ;  /* 0x0000e100ff037b82 */ /* 0x000e220000000800 */
[----:B------:R-:W1:Y:S01]  /*00c0*/  LDCU.64 UR22, c[0x0][0x358] ;  /* 0x00006b00ff1677ac */ /* 0x000e620008000a00 */
[----:B0-----:R-:W-:-:S13]  /*00d0*/  ISETP.GE.AND P0, PT, R3, 0x1, PT ;  /* 0x000000010300780c */ /* 0x001fda0003f06270 */
[----:B-1----:R-:W-:Y:S05]  /*00e0*/  @!P0 BRA `(.L_x_16) ;  /* 0x00000008007c8947 */ /* 0x002fea0003800000 */
[C---:B------:R-:W-:Y:S01]  /*00f0*/  LOP3.LUT R12, R3.reuse, 0x7ffffff8, RZ, 0xc0, !PT ;  /* 0x7ffffff8030c7812 */ /* 0x040fe200078ec0ff */
[----:B------:R-:W-:Y:S01]  /*0100*/  IMAD R13, R0, R3, RZ ;  /* 0x00000003000d7224 */ /* 0x000fe200078e02ff */
[C---:B------:R-:W-:Y:S01]  /*0110*/  LOP3.LUT R24, R3.reuse, 0x7, RZ, 0xc0, !PT ;  /* 0x0000000703187812 */ /* 0x040fe200078ec0ff */
[----:B------:R-:W-:Y:S01]  /*0120*/  USHF.L.U32 UR5, UR6, 0x3, URZ ;  /* 0x0000000306057899 */ /* 0x000fe200080006ff */
[----:B------:R-:W-:Y:S01]  /*0130*/  LOP3.LUT R14, R3, 0x3, RZ, 0xc0, !PT ;  /* 0x00000003030e7812 */ /* 0x000fe200078ec0ff */
[----:B------:R-:W-:Y:S01]  /*0140*/  UMOV UR4, URZ ;  /* 0x000000ff00047c82 */ /* 0x000fe20008000000 */
[----:B------:R-:W-:-:S09]  /*0150*/  IADD3 R15, PT, PT, -R12, RZ, RZ ;  /* 0x000000ff0c0f7210 */ /* 0x000fd20007ffe1ff */
.L_x_21:
[----:B------:R-:W0:Y:S01]  /*0160*/  LDC R25, c[0x0][0x384] ;  /* 0x0000e100ff197b82 */ /* 0x000e220000000800 */
[----:B------:R-:W-:Y:S01]  /*0170*/  HFMA2 R4, -RZ, RZ, 0, 0 ;  /* 0x00000000ff047431 */ /* 0x000fe200000001ff */
[----:B------:R-:W-:Y:S02]  /*0180*/  MOV R22, RZ ;  /* 0x000000ff00167202 */ /* 0x000fe40000000f00 */
[----:B0-----:R-:W-:-:S13]  /*0190*/  ISETP.GE.U32.AND P0, PT, R25, 0x8, PT ;  /* 0x000000081900780c */ /* 0x001fda0003f06070 */
[----:B------:R-:W-:Y:S05]  /*01a0*/  @!P0 BRA `(.L_x_17) ;  /* 0x00000004002c8947 */ /* 0x000fea0003800000 */
[----:B------:R-:W0:Y:S01]  /*01b0*/  LDCU UR6, c[0x0][0x388] ;  /* 0x00007100ff0677ac */ /* 0x000e220008000800 */
[----:B------:R-:W-:Y:S01]  /*01c0*/  IMAD.MOV.U32 R22, RZ, RZ, RZ ;  /* 0x000000ffff167224 */ /* 0x000fe200078e00ff */
[----:B------:R-:W-:Y:S01]  /*01d0*/  MOV R16, R13 ;  /* 0x0000000d00107202 */ /* 0x000fe20000000f00 */
[----:B------:R-:W1:Y:S01]  /*01e0*/  LDCU.64 UR24, c[0x0][0x398] ;  /* 0x00007300ff1877ac */ /* 0x000e620008000a00 */
[----:B------:R-:W-:Y:S01]  /*01f0*/  MOV R17, R15 ;  /* 0x0000000f00117202 */ /* 0x000fe20000000f00 */
[----:B0-----:R-:W-:Y:S02]  /*0200*/  UIADD3 UR7, UPT, UPT, UR4, UR6, URZ ;  /* 0x0000000604077290 */ /* 0x001fe4000fffe0ff */
[----:B------:R-:W-:Y:S02]  /*0210*/  ULEA UR8, UR6, UR4, 0x1 ;  /* 0x0000000406087291 */ /* 0x000fe4000f8e08ff */
[----:B------:R-:W-:Y:S02]  /*0220*/  UIMAD UR9, UR6, 0x3, UR4 ;  /* 0x00000003060978a4 */ /* 0x000fe4000f8e0204 */
[----:B------:R-:W-:-:S02]  /*0230*/  ULEA UR10, UR6, UR4, 0x2 ;  /* 0x00000004060a7291 */ /* 0x000fc4000f8e10ff */
[----:B------:R-:W-:Y:S02]  /*0240*/  UIMAD UR11, UR6, 0x5, UR4 ;  /* 0x00000005060b78a4 */ /* 0x000fe4000f8e0204 */
[----:B------:R-:W-:Y:S02]  /*0250*/  UIMAD UR12, UR6, 0x6, UR4 ;  /* 0x00000006060c78a4 */ /* 0x000fe4000f8e0204 */
[----:B------:R-:W-:Y:S02]  /*0260*/  UIMAD UR6, UR6, 0x7, UR4 ;  /* 0x00000007060678a4 */ /* 0x000fe4000f8e0204 */
[----:B-1----:R-:W-:-:S12]  /*0270*/  UIMAD.WIDE.U32 UR14, UR4, 0x4, UR24 ;  /* 0x00000004040e78a5 */ /* 0x002fd8000f8e0018 */
.L_x_18:
[----:B------:R-:W0:Y:S01]  /*0280*/  LDC.64 R2, c[0x0][0x390] ;  /* 0x0000e400ff027b82 */ /* 0x000e220000000a00 */
[----:B------:R-:W-:Y:S01]  /*0290*/  MOV R28, UR14 ;  /* 0x0000000e001c7c02 */ /* 0x000fe20008000f00 */
[----:B------:R-:W-:-:S05]  /*02a0*/  IMAD.U32 R29, RZ, RZ, UR15 ;  /* 0x0000000fff1d7e24 */ /* 0x000fca000f8e00ff */
[----:B------:R-:W2:Y:S01]  /*02b0*/  LDG.E R28, desc[UR22][R28.64] ;  /* 0x000000161c1c7981 */ /* 0x000ea2000c1e1900 */
[----:B0-----:R-:W-:-:S05]  /*02c0*/  IMAD.WIDE R2, R16, 0x4, R2 ;  /* 0x0000000410027825 */ /* 0x001fca00078e0202 */
[----:B------:R-:W2:Y:S01]  /*02d0*/  LDG.E R27, desc[UR22][R2.64] ;  /* 0x00000016021b7981 */ /* 0x000ea2000c1e1900 */
[----:B------:R-:W-:Y:S02]  /*02e0*/  UIMAD.WIDE.U32 UR16, UR7, 0x4, UR24 ;  /* 0x00000004071078a5 */ /* 0x000fe4000f8e0018 */
[----:B------:R-:W-:Y:S01]  /*02f0*/  UIMAD.WIDE.U32 UR18, UR8, 0x4, UR24 ;  /* 0x00000004081278a5 */ /* 0x000fe2000f8e0018 */
[----:B------:R-:W3:Y:S03]  /*0300*/  LDG.E R21, desc[UR22][R2.64+0x8] ;  /* 0x0000081602157981 */ /* 0x000ee6000c1e1900 */
[----:B------:R-:W-:Y:S01]  /*0310*/  MOV R18, UR16 ;  /* 0x0000001000127c02 */ /* 0x000fe20008000f00 */
[----:B------:R-:W-:Y:S01]  /*0320*/  UIMAD.WIDE.U32 UR20, UR10, 0x4, UR24 ;  /* 0x000000040a1478a5 */ /* 0x000fe2000f8e0018 */
[----:B------:R-:W-:Y:S01]  /*0330*/  MOV R19, UR17 ;  /* 0x0000001100137c02 */ /* 0x000fe20008000f00 */
[----:B------:R-:W-:Y:S01]  /*0340*/  UIMAD.WIDE.U32 UR16, UR9, 0x4, UR24 ;  /* 0x00000004091078a5 */ /* 0x000fe2000f8e0018 */
[----:B------:R-:W-:Y:S01]  /*0350*/  MOV R10, UR18 ;  /* 0x00000012000a7c02 */ /* 0x000fe20008000f00 */
[----:B------:R-:W-:Y:S01]  /*0360*/  IMAD.U32 R11, RZ, RZ, UR19 ;  /* 0x00000013ff0b7e24 */ /* 0x000fe2000f8e00ff */
[----:B------:R-:W4:Y:S03]  /*0370*/  LDG.E R23, desc[UR22][R2.64+0xc] ;  /* 0x00000c1602177981 */ /* 0x000f26000c1e1900 */
[----:B------:R-:W-:Y:S01]  /*0380*/  MOV R8, UR16 ;  /* 0x0000001000087c02 */ /* 0x000fe20008000f00 */
[----:B------:R-:W5:Y:S01]  /*0390*/  LDG.E R18, desc[UR22][R18.64] ;  /* 0x0000001612127981 */ /* 0x000f62000c1e1900 */
[----:B------:R-:W-:Y:S01]  /*03a0*/  MOV R9, UR17 ;  /* 0x0000001100097c02 */ /* 0x000fe20008000f00 */
[----:B------:R-:W-:-:S02]  /*03b0*/  UIMAD.WIDE.U32 UR16, UR11, 0x4, UR24 ;  /* 0x000000040b1078a5 */ /* 0x000fc4000f8e0018 */
[----:B------:R0:W3:Y:S04]  /*03c0*/  LDG.E R20, desc[UR22][R10.64] ;  /* 0x000000160a147981 */ /* 0x0000e8000c1e1900 */
[----:B------:R-:W4:Y:S04]  /*03d0*/  LDG.E R29, desc[UR22][R2.64+0x10] ;  /* 0x00001016021d7981 */ /* 0x000f28000c1e1900 */
[----:B------:R-:W5:Y:S01]  /*03e0*/  LDG.E R19, desc[UR22][R2.64+0x4] ;  /* 0x0000041602137981 */ /* 0x000f62000c1e1900 */
[----:B------:R-:W-:Y:S02]  /*03f0*/  MOV R6, UR16 ;  /* 0x0000001000067c02 */ /* 0x000fe40008000f00 */
[----:B------:R-:W-:Y:S01]  /*0400*/  MOV R7, UR17 ;  /* 0x0000001100077c02 */ /* 0x000fe20008000f00 */
[----:B------:R-:W-:Y:S01]  /*0410*/  UIMAD.WIDE.U32 UR16, UR12, 0x4, UR24 ;  /* 0x000000040c1078a5 */ /* 0x000fe2000f8e0018 */
[----:B------:R-:W-:Y:S01]  /*0420*/  MOV R4, UR20 ;  /* 0x0000001400047c02 */ /* 0x000fe20008000f00 */
[----:B------:R-:W-:Y:S01]  /*0430*/  IMAD.U32 R5, RZ, RZ, UR21 ;  /* 0x00000015ff057e24 */ /* 0x000fe2000f8e00ff */
[----:B------:R1:W4:Y:S03]  /*0440*/  LDG.E R26, desc[UR22][R8.64] ;  /* 0x00000016081a7981 */ /* 0x000326000c1e1900 */
[----:B0-----:R-:W-:Y:S01]  /*0450*/  MOV R10, UR16 ;  /* 0x00000010000a7c02 */ /* 0x001fe20008000f00 */
[----:B------:R-:W-:Y:S01]  /*0460*/  IMAD.U32 R11, RZ, RZ, UR17 ;  /* 0x00000011ff0b7e24 */ /* 0x000fe2000f8e00ff */
[----:B------:R-:W4:Y:S01]  /*0470*/  LDG.E R4, desc[UR22][R4.64] ;  /* 0x0000001604047981 */ /* 0x000f22000c1e1900 */
[----:B------:R-:W-:-:S03]  /*0480*/  UIMAD.WIDE.U32 UR16, UR6, 0x4, UR24 ;  /* 0x00000004061078a5 */ /* 0x000fc6000f8e0018 */
[----:B------:R-:W4:Y:S03]  /*0490*/  LDG.E R6, desc[UR22][R6.64] ;  /* 0x0000001606067981 */ /* 0x000f26000c1e1900 */
[----:B-1----:R-:W-:Y:S01]  /*04a0*/  MOV R8, UR16 ;  /* 0x0000001000087c02 */ /* 0x002fe20008000f00 */
[----:B------:R-:W4:Y:S01]  /*04b0*/  LDG.E R11, desc[UR22][R10.64] ;  /* 0x000000160a0b7981 */ /* 0x000f22000c1e1900 */
[----:B------:R-:W-:-:S03]  /*04c0*/  MOV R9, UR17 ;  /* 0x0000001100097c02 */ /* 0x000fc60008000f00 */
[----:B------:R-:W4:Y:S04]  /*04d0*/  LDG.E R5, desc[UR22][R2.64+0x1c] ;  /* 0x00001c1602057981 */ /* 0x000f28000c1e1900 */
[----:B------:R-:W4:Y:S01]  /*04e0*/  LDG.E R8, desc[UR22][R8.64] ;  /* 0x0000001608087981 */ /* 0x000f22000c1e1900 */
[----:B--2---:R-:W-:-:S03]  /*04f0*/  IMAD R28, R27, R28, R22 ;  /* 0x0000001c1b1c7224 */ /* 0x004fc600078e0216 */
[----:B------:R-:W2:Y:S04]  /*0500*/  LDG.E R27, desc[UR22][R2.64+0x14] ;  /* 0x00001416021b7981 */ /* 0x000ea8000c1e1900 */
[----:B------:R-:W2:Y:S01]  /*0510*/  LDG.E R22, desc[UR22][R2.64+0x18] ;  /* 0x0000181602167981 */ /* 0x000ea2000c1e1900 */
[----:B------:R-:W-:-:S04]  /*0520*/  IADD3 R17, PT, PT, R17, 0x8, RZ ;  /* 0x0000000811117810 */ /* 0x000fc80007ffe0ff */
[----:B------:R-:W-:Y:S01]  /*0530*/  ISETP.NE.AND P0, PT, R17, RZ, PT ;  /* 0x000000ff1100720c */ /* 0x000fe20003f05270 */
[----:B-----5:R-:W-:-:S04]  /*0540*/  IMAD R18, R19, R18, R28 ;  /* 0x0000001213127224 */ /* 0x020fc800078e021c */
[----:B---3--:R-:W-:-:S04]  /*0550*/  IMAD R18, R21, R20, R18 ;  /* 0x0000001415127224 */ /* 0x008fc800078e0212 */
[----:B----4-:R-:W-:-:S04]  /*0560*/  IMAD R18, R23, R26, R18 ;  /* 0x0000001a17127224 */ /* 0x010fc800078e0212 */
[----:B------:R-:W-:Y:S01]  /*0570*/  IMAD R4, R29, R4, R18 ;  /* 0x000000041d047224 */ /* 0x000fe200078e0212 */
[----:B------:R-:W-:Y:S02]  /*0580*/  UIADD3 UR7, UPT, UPT, UR5, UR7, URZ ;  /* 0x0000000705077290 */ /* 0x000fe4000fffe0ff */
[----:B------:R-:W-:Y:S02]  /*0590*/  UIADD3 UR8, UPT, UPT, UR5, UR8, URZ ;  /* 0x0000000805087290 */ /* 0x000fe4000fffe0ff */
[----:B------:R-:W-:Y:S02]  /*05a0*/  UIADD3 UR9, UPT, UPT, UR5, UR9, URZ ;  /* 0x0000000905097290 */ /* 0x000fe4000fffe0ff */
[----:B------:R-:W-:Y:S02]  /*05b0*/  UIADD3 UR10, UPT, UPT, UR5, UR10, URZ ;  /* 0x0000000a050a7290 */ /* 0x000fe4000fffe0ff */
[----:B------:R-:W-:Y:S02]  /*05c0*/  UIADD3 UR11, UPT, UPT, UR5, UR11, URZ ;  /* 0x0000000b050b7290 */ /* 0x000fe4000fffe0ff */
[----:B------:R-:W-:-:S02]  /*05d0*/  UIADD3 UR12, UPT, UPT, UR5, UR12, URZ ;  /* 0x0000000c050c7290 */ /* 0x000fc4000fffe0ff */
[----:B------:R-:W-:Y:S02]  /*05e0*/  UIADD3 UR6, UPT, UPT, UR5, UR6, URZ ;  /* 0x0000000605067290 */ /* 0x000fe4000fffe0ff */
[----:B------:R-:W-:Y:S01]  /*05f0*/  UIMAD.WIDE.U32 UR14, UR5, 0x4, UR14 ;  /* 0x00000004050e78a5 */ /* 0x000fe2000f8e000e */
[----:B------:R-:W-:Y:S02]  /*0600*/  VIADD R16, R16, 0x8 ;  /* 0x0000000810107836 */ /* 0x000fe40000000000 */
[----:B--2---:R-:W-:-:S04]  /*0610*/  IMAD R4, R27, R6, R4 ;  /* 0x000000061b047224 */ /* 0x004fc800078e0204 */
[----:B------:R-:W-:-:S04]  /*0620*/  IMAD R22, R22, R11, R4 ;  /* 0x0000000b16167224 */ /* 0x000fc800078e0204 */
[----:B------:R-:W-:Y:S01]  /*0630*/  IMAD R22, R5, R8, R22 ;  /* 0x0000000805167224 */ /* 0x000fe200078e0216 */
[----:B------:R-:W-:Y:S06]  /*0640*/  @P0 BRA `(.L_x_18) ;  /* 0xfffffffc000c0947 */ /* 0x000fec000383ffff */
[----:B------:R-:W-:-:S07]  /*0650*/  MOV R4, R12 ;  /* 0x0000000c00047202 */ /* 0x000fce0000000f00 */
.L_x_17:
[----:B------:R-:W-:-:S13]  /*0660*/  ISETP.NE.AND P0, PT, R24, RZ, PT ;  /* 0x000000ff1800720c */ /* 0x000fda0003f05270 */
[----:B------:R-:W-:Y:S05]  /*0670*/  @!P0 BRA `(.L_x_19) ;  /* 0x0000000000ec8947 */ /* 0x000fea0003800000 */
[----:B------:R-:W-:Y:S02]  /*0680*/  IADD3 R2, PT, PT, R24, -0x1, RZ ;  /* 0xffffffff18027810 */ /* 0x000fe40007ffe0ff */
[----:B------:R-:W-:Y:S02]  /*0690*/  ISETP.NE.AND P1, PT, R14, RZ, PT ;  /* 0x000000ff0e00720c */ /* 0x000fe40003f25270 */
[----:B------:R-:W-:-:S13]  /*06a0*/  ISETP.GE.U32.AND P0, PT, R2, 0x3, PT ;  /* 0x000000030200780c */ /* 0x000fda0003f06070 */
[----:B------:R-:W-:Y:S05]  /*06b0*/  @!P0 BRA `(.L_x_20) ;  /* 0x0000000000688947 */ /* 0x000fea0003800000 */
[----:B------:R-:W0:Y:S01]  /*06c0*/  LDC R18, c[0x0][0x388] ;  /* 0x0000e200ff127b82 */ /* 0x000e220000000800 */
[----:B------:R-:W-:-:S07]  /*06d0*/  IADD3 R5, PT, PT, R13, R4, RZ ;  /* 0x000000040d057210 */ /* 0x000fce0007ffe0ff */
[----:B------:R-:W1:Y:S08]  /*06e0*/  LDC.64 R2, c[0x0][0x398] ;  /* 0x0000e600ff027b82 */ /* 0x000e700000000a00 */
[----:B------:R-:W2:Y:S01]  /*06f0*/  LDC.64 R6, c[0x0][0x390] ;  /* 0x0000e400ff067b82 */ /* 0x000ea20000000a00 */
[----:B0-----:R-:W-:-:S04]  /*0700*/  IMAD R17, R4, R18, UR4 ;  /* 0x0000000404117e24 */ /* 0x001fc8000f8e0212 */
[C---:B------:R-:W-:Y:S02]  /*0710*/  IMAD.IADD R9, R17.reuse, 0x1, R18 ;  /* 0x0000000111097824 */ /* 0x040fe400078e0212 */
[----:B-1----:R-:W-:-:S03]  /*0720*/  IMAD.WIDE.U32 R16, R17, 0x4, R2 ;  /* 0x0000000411107825 */ /* 0x002fc600078e0002 */
[CC--:B------:R-:W-:Y:S01]  /*0730*/  IADD3 R19, PT, PT, R9.reuse, R18.reuse, RZ ;  /* 0x0000001209137210 */ /* 0x0c0fe20007ffe0ff */
[----:B------:R-:W-:Y:S02]  /*0740*/  IMAD.WIDE.U32 R8, R9, 0x4, R2 ;  /* 0x0000000409087825 */ /* 0x000fe400078e0002 */
[----:B------:R-:W3:Y:S02]  /*0750*/  LDG.E R17, desc[UR22][R16.64] ;  /* 0x0000001610117981 */ /* 0x000ee4000c1e1900 */
[----:B--2---:R-:W-:Y:S02]  /*0760*/  IMAD.WIDE R6, R5, 0x4, R6 ;  /* 0x0000000405067825 */ /* 0x004fe400078e0206 */
[----:B------:R-:W2:Y:S02]  /*0770*/  LDG.E R8, desc[UR22][R8.64] ;  /* 0x0000001608087981 */ /* 0x000ea4000c1e1900 */
[C-C-:B------:R-:W-:Y:S01]  /*0780*/  IMAD.WIDE.U32 R10, R19.reuse, 0x4, R2.reuse ;  /* 0x00000004130a7825 */ /* 0x140fe200078e0002 */
[----:B------:R-:W-:Y:S01]  /*0790*/  IADD3 R19, PT, PT, R19, R18, RZ ;  /* 0x0000001213137210 */ /* 0x000fe20007ffe0ff */
[----:B------:R-:W3:Y:S04]  /*07a0*/  LDG.E R5, desc[UR22][R6.64] ;  /* 0x0000001606057981 */ /* 0x000ee8000c1e1900 */
[----:B------:R-:W2:Y:S01]  /*07b0*/  LDG.E R18, desc[UR22][R6.64+0x4] ;  /* 0x0000041606127981 */ /* 0x000ea2000c1e1900 */
[----:B------:R-:W-:-:S03]  /*07c0*/  IMAD.WIDE.U32 R2, R19, 0x4, R2 ;  /* 0x0000000413027825 */ /* 0x000fc600078e0002 */
[----:B------:R-:W4:Y:S04]  /*07d0*/  LDG.E R10, desc[UR22][R10.64] ;  /* 0x000000160a0a7981 */ /* 0x000f28000c1e1900 */
[----:B------:R-:W4:Y:S04]  /*07e0*/  LDG.E R20, desc[UR22][R6.64+0x8] ;  /* 0x0000081606147981 */ /* 0x000f28000c1e1900 */
[----:B------:R-:W5:Y:S04]  /*07f0*/  LDG.E R26, desc[UR22][R6.64+0xc] ;  /* 0x00000c16061a7981 */ /* 0x000f68000c1e1900 */
[----:B------:R-:W5:Y:S01]  /*0800*/  LDG.E R2, desc[UR22][R2.64] ;  /* 0x0000001602027981 */ /* 0x000f62000c1e1900 */
[----:B------:R-:W-:Y:S01]  /*0810*/  IADD3 R4, PT, PT, R4, 0x4, RZ ;  /* 0x0000000404047810 */ /* 0x000fe20007ffe0ff */
[----:B---3--:R-:W-:-:S04]  /*0820*/  IMAD R5, R5, R17, R22 ;  /* 0x0000001105057224 */ /* 0x008fc800078e0216 */
[----:B--2---:R-:W-:-:S04]  /*0830*/  IMAD R5, R18, R8, R5 ;  /* 0x0000000812057224 */ /* 0x004fc800078e0205 */
[----:B----4-:R-:W-:-:S04]  /*0840*/  IMAD R5, R20, R10, R5 ;  /* 0x0000000a14057224 */ /* 0x010fc800078e0205 */
[----:B-----5:R-:W-:-:S07]  /*0850*/  IMAD R22, R26, R2, R5 ;  /* 0x000000021a167224 */ /* 0x020fce00078e0205 */
.L_x_20:
[----:B------:R-:W-:Y:S05]  /*0860*/  @!P1 BRA `(.L_x_19) ;  /* 0x0000000000709947 */ /* 0x000fea0003800000 */
[----:B------:R-:W-:Y:S01]  /*0870*/  ISETP.NE.AND P0, PT, R14, 0x1, PT ;  /* 0x000000010e00780c */ /* 0x000fe20003f05270 */
[----:B------:R-:W0:Y:S01]  /*0880*/  LDC.64 R16, c[0x0][0x398] ;  /* 0x0000e600ff107b82 */ /* 0x000e220000000a00 */
[----:B------:R-:W-:-:S07]  /*0890*/  LOP3.LUT P1, RZ, R25, 0x1, RZ, 0xc0, !PT ;  /* 0x0000000119ff7812 */ /* 0x000fce000782c0ff */
[----:B------:R-:W1:Y:S04]  /*08a0*/  LDC.64 R10, c[0x0][0x390] ;  /* 0x0000e400ff0a7b82 */ /* 0x000e680000000a00 */
[----:B------:R-:W-:-:S04]  /*08b0*/  @P0 IADD3 R5, PT, PT, R13, R4, RZ ;  /* 0x000000040d050210 */ /* 0x000fc80007ffe0ff */
[----:B------:R-:W2:Y:S08]  /*08c0*/  @P0 LDC R9, c[0x0][0x388] ;  /* 0x0000e200ff090b82 */ /* 0x000eb00000000800 */
[----:B------:R-:W3:Y:S08]  /*08d0*/  @P1 LDC R21, c[0x0][0x388] ;  /* 0x0000e200ff151b82 */ /* 0x000ef00000000800 */
[----:B------:R-:W4:Y:S01]  /*08e0*/  LDC.64 R2, c[0x0][0x390] ;  /* 0x0000e400ff027b82 */ /* 0x000f220000000a00 */
[----:B-1----:R-:W-:-:S07]  /*08f0*/  @P0 IMAD.WIDE R10, R5, 0x4, R10 ;  /* 0x00000004050a0825 */ /* 0x002fce00078e020a */
[----:B------:R-:W1:Y:S01]  /*0900*/  LDC.64 R6, c[0x0][0x398] ;  /* 0x0000e600ff067b82 */ /* 0x000e620000000a00 */
[C---:B--2---:R-:W-:Y:S01]  /*0910*/  @P0 IMAD R8, R4.reuse, R9, UR4 ;  /* 0x0000000404080e24 */ /* 0x044fe2000f8e0209 */
[----:B------:R-:W-:-:S03]  /*0920*/  @P0 IADD3 R4, PT, PT, R4, 0x2, RZ ;  /* 0x0000000204040810 */ /* 0x000fc60007ffe0ff */
[C---:B------:R-:W-:Y:S01]  /*0930*/  @P0 IMAD.IADD R19, R8.reuse, 0x1, R9 ;  /* 0x0000000108130824 */ /* 0x040fe200078e0209 */
[----:B------:R-:W-:Y:S01]  /*0940*/  @P1 IADD3 R5, PT, PT, R13, R4, RZ ;  /* 0x000000040d051210 */ /* 0x000fe20007ffe0ff */
[----:B0-----:R-:W-:-:S04]  /*0950*/  @P0 IMAD.WIDE.U32 R8, R8, 0x4, R16 ;  /* 0x0000000408080825 */ /* 0x001fc800078e0010 */
[----:B------:R-:W-:Y:S02]  /*0960*/  @P0 IMAD.WIDE.U32 R16, R19, 0x4, R16 ;  /* 0x0000000413100825 */ /* 0x000fe400078e0010 */
[----:B------:R-:W2:Y:S02]  /*0970*/  @P0 LDG.E R8, desc[UR22][R8.64] ;  /* 0x0000001608080981 */ /* 0x000ea4000c1e1900 */
[----:B---3--:R-:W-:Y:S02]  /*0980*/  @P1 IMAD R19, R4, R21, UR4 ;  /* 0x0000000404131e24 */ /* 0x008fe4000f8e0215 */
[----:B------:R-:W2:Y:S01]  /*0990*/  @P0 LDG.E R21, desc[UR22][R10.64] ;  /* 0x000000160a150981 */ /* 0x000ea2000c1e1900 */
[----:B----4-:R-:W-:-:S03]  /*09a0*/  @P1 IMAD.WIDE R2, R5, 0x4, R2 ;  /* 0x0000000405021825 */ /* 0x010fc600078e0202 */
[----:B------:R-:W3:Y:S01]  /*09b0*/  @P0 LDG.E R16, desc[UR22][R16.64] ;  /* 0x0000001610100981 */ /* 0x000ee2000c1e1900 */
[----:B-1----:R-:W-:-:S03]  /*09c0*/  @P1 IMAD.WIDE.U32 R6, R19, 0x4, R6 ;  /* 0x0000000413061825 */ /* 0x002fc600078e0006 */
[----:B------:R-:W3:Y:S04]  /*09d0*/  @P0 LDG.E R4, desc[UR22][R10.64+0x4] ;  /* 0x000004160a040981 */ /* 0x000ee8000c1e1900 */
[----:B------:R-:W4:Y:S04]  /*09e0*/  @P1 LDG.E R3, desc[UR22][R2.64] ;  /* 0x0000001602031981 */ /* 0x000f28000c1e1900 */
[----:B------:R-:W4:Y:S01]  /*09f0*/  @P1 LDG.E R6, desc[UR22][R6.64] ;  /* 0x0000001606061981 */ /* 0x000f22000c1e1900 */
[----:B--2---:R-:W-:-:S04]  /*0a00*/  @P0 IMAD R21, R21, R8, R22 ;  /* 0x0000000815150224 */ /* 0x004fc800078e0216 */
[----:B---3--:R-:W-:-:S04]  /*0a10*/  @P0 IMAD R22, R4, R16, R21 ;  /* 0x0000001004160224 */ /* 0x008fc800078e0215 */
[----:B----4-:R-:W-:-:S07]  /*0a20*/  @P1 IMAD R22, R3, R6, R22 ;  /* 0x0000000603161224 */ /* 0x010fce00078e0216 */
.L_x_19:
[----:B------:R-:W0:Y:S01]  /*0a30*/  LDCU UR6, c[0x0][0x388] ;  /* 0x00007100ff0677ac */ /* 0x000e220008000800 */
[----:B------:R-:W1:Y:S01]  /*0a40*/  LDC.64 R2, c[0x0][0x3a0] ;  /* 0x0000e800ff027b82 */ /* 0x000e620000000a00 */
[----:B0-----:R-:W-:-:S05]  /*0a50*/  MOV R5, UR6 ;  /* 0x0000000600057c02 */ /* 0x001fca0008000f00 */
[----:B------:R-:W-:Y:S01]  /*0a60*/  IMAD R5, R0, R5, UR4 ;  /* 0x0000000400057e24 */ /* 0x000fe2000f8e0205 */
[----:B------:R-:W-:-:S03]  /*0a70*/  UIADD3 UR4, UPT, UPT, UR4, 0x1, URZ ;  /* 0x0000000104047890 */ /* 0x000fc6000fffe0ff */
[----:B-1----:R-:W-:Y:S01]  /*0a80*/  IMAD.WIDE R2, R5, 0x4, R2 ;  /* 0x0000000405027825 */ /* 0x002fe200078e0202 */
[----:B------:R-:W-:-:S04]  /*0a90*/  UISETP.NE.AND UP0, UPT, UR4, UR6, UPT ;  /* 0x000000060400728c */ /* 0x000fc8000bf05270 */
[----:B------:R0:W-:Y:S02]  /*0aa0*/  STG.E desc[UR22][R2.64], R22 ;  /* 0x0000001602007986 */ /* 0x0001e4000c101916 */
[----:B------:R-:W-:-:S13]  /*0ab0*/  PLOP3.LUT P0, PT, PT, PT, UP0, 0x80, 0x8 ;  /* 0x000000000008781c */ /* 0x000fda0003f0f008 */
[----:B0-----:R-:W-:Y:S05]  /*0ac0*/  @!P0 EXIT ;  /* 0x000000000000894d */ /* 0x001fea0003800000 */
[----:B------:R-:W-:Y:S05]  /*0ad0*/  BRA `(.L_x_21) ;  /* 0xfffffff400a07947 */ /* 0x000fea000383ffff */
.L_x_16:
[----:B------:R-:W-:Y:S02]  /*0ae0*/  UISETP.GE.U32.AND UP0, UPT, UR6, 0x8, UPT ;  /* 0x000000080600788c */ /* 0x000fe4000bf06070 */
[----:B------:R-:W-:Y:S01]  /*0af0*/  ULOP3.LUT UR7, UR6, 0x7, URZ, 0xc0, !UPT ;  /* 0x0000000706077892 */ /* 0x000fe2000f8ec0ff */
[----:B------:R-:W-:-:S06]  /*0b00*/  UMOV UR4, URZ ;  /* 0x000000ff00047c82 */ /* 0x000fcc0008000000 */
[----:B------:R-:W-:Y:S05]  /*0b10*/  BRA.U !UP0, `(.L_x_22) ;  /* 0x0000000108447547 */ /* 0x000fea000b800000 */
[----:B------:R-:W0:Y:S01]  /*0b20*/  LDC.64 R4, c[0x0][0x3a0] ;  /* 0x0000e800ff047b82 */ /* 0x000e220000000a00 */
[----:B------:R-:W-:Y:S01]  /*0b30*/  ULOP3.LUT UR4, UR6, 0x7ffffff8, URZ, 0xc0, !UPT ;  /* 0x7ffffff806047892 */ /* 0x000fe2000f8ec0ff */
[----:B------:R-:W-:-:S11]  /*0b40*/  UMOV UR5, URZ ;  /* 0x000000ff00057c82 */ /* 0x000fd60008000000 */
.L_x_23:
[----:B-1----:R-:W-:Y:S01]  /*0b50*/  MOV R3, UR5 ;  /* 0x0000000500037c02 */ /* 0x002fe20008000f00 */
[----:B------:R-:W-:-:S04]  /*0b60*/  UIADD3 UR5, UPT, UPT, UR5, 0x8, URZ ;  /* 0x0000000805057890 */ /* 0x000fc8000fffe0ff */
[----:B------:R-:W-:Y:S01]  /*0b70*/  IMAD R3, R0, UR6, R3 ;  /* 0x0000000600037c24 */ /* 0x000fe2000f8e0203 */
[----:B------:R-:W-:-:S03]  /*0b80*/  UISETP.NE.AND UP0, UPT, UR5, UR4, UPT ;  /* 0x000000040500728c */ /* 0x000fc6000bf05270 */
[----:B0-----:R-:W-:-:S05]  /*0b90*/  IMAD.WIDE R2, R3, 0x4, R4 ;  /* 0x0000000403027825 */ /* 0x001fca00078e0204 */
[----:B------:R1:W-:Y:S04]  /*0ba0*/  STG.E desc[UR22][R2.64], RZ ;  /* 0x000000ff02007986 */ /* 0x0003e8000c101916 */
[----:B------:R1:W-:Y:S04]  /*0bb0*/  STG.E desc[UR22][R2.64+0x4], RZ ;  /* 0x000004ff02007986 */ /* 0x0003e8000c101916 */
[----:B------:R1:W-:Y:S04]  /*0bc0*/  STG.E desc[UR22][R2.64+0x8], RZ ;  /* 0x000008ff02007986 */ /* 0x0003e8000c101916 */
[----:B------:R1:W-:Y:S04]  /*0bd0*/  STG.E desc[UR22][R2.64+0xc], RZ ;  /* 0x00000cff02007986 */ /* 0x0003e8000c101916 */
[----:B------:R1:W-:Y:S04]  /*0be0*/  STG.E desc[UR22][R2.64+0x10], RZ ;  /* 0x000010ff02007986 */ /* 0x0003e8000c101916 */
[----:B------:R1:W-:Y:S04]  /*0bf0*/  STG.E desc[UR22][R2.64+0x14], RZ ;  /* 0x000014ff02007986 */ /* 0x0003e8000c101916 */
[----:B------:R1:W-:Y:S04]  /*0c00*/  STG.E desc[UR22][R2.64+0x18], RZ ;  /* 0x000018ff02007986 */ /* 0x0003e8000c101916 */
[----:B------:R1:W-:Y:S01]  /*0c10*/  STG.E desc[UR22][R2.64+0x1c], RZ ;  /* 0x00001cff02007986 */ /* 0x0003e2000c101916 */
[----:B------:R-:W-:Y:S05]  /*0c20*/  BRA.U UP0, `(.L_x_23) ;  /* 0xfffffffd00c87547 */ /* 0x000fea000b83ffff */
.L_x_22:
[----:B------:R-:W-:-:S13]  /*0c30*/  ISETP.NE.AND P0, PT, RZ, UR7, PT ;  /* 0x00000007ff007c0c */ /* 0x000fda000bf05270 */
[----:B------:R-:W-:Y:S05]  /*0c40*/  @!P0 EXIT ;  /* 0x000000000000894d */ /* 0x000fea0003800000 */
[----:B------:R-:W-:Y:S02]  /*0c50*/  UISETP.GE.U32.AND UP0, UPT, UR7, 0x4, UPT ;  /* 0x000000040700788c */ /* 0x000fe4000bf06070 */
[----:B------:R-:W-:-:S07]  /*0c60*/  ULOP3.LUT UR5, UR6, 0x3, URZ, 0xc0, !UPT ;  /* 0x0000000306057892 */ /* 0x000fce000f8ec0ff */
[----:B------:R-:W-:Y:S05]  /*0c70*/  BRA.U !UP0, `(.L_x_24) ;  /* 0x0000000108247547 */ /* 0x000fea000b800000 */
[----:B-1----:R-:W0:Y:S01]  /*0c80*/  LDC.64 R2, c[0x0][0x3a0] ;  /* 0x0000e800ff027b82 */ /* 0x002e220000000a00 */
[----:B------:R-:W-:Y:S01]  /*0c90*/  IMAD.U32 R5, RZ, RZ, UR4 ;  /* 0x00000004ff057e24 */ /* 0x000fe2000f8e00ff */
[----:B------:R-:W-:-:S03]  /*0ca0*/  UIADD3 UR4, UPT, UPT, UR4, 0x4, URZ ;  /* 0x0000000404047890 */ /* 0x000fc6000fffe0ff */
[----:B------:R-:W-:-:S04]  /*0cb0*/  IMAD R5, R0, UR6, R5 ;  /* 0x0000000600057c24 */ /* 0x000fc8000f8e0205 */
[----:B0-----:R-:W-:-:S05]  /*0cc0*/  IMAD.WIDE R2, R5, 0x4, R2 ;  /* 0x0000000405027825 */ /* 0x001fca00078e0202 */
[----:B------:R0:W-:Y:S04]  /*0cd0*/  STG.E desc[UR22][R2.64], RZ ;  /* 0x000000ff02007986 */ /* 0x0001e8000c101916 */
[----:B------:R0:W-:Y:S04]  /*0ce0*/  STG.E desc[UR22][R2.64+0x4], RZ ;  /* 0x000004ff02007986 */ /* 0x0001e8000c101916 */
[----:B------:R0:W-:Y:S04]  /*0cf0*/  STG.E desc[UR22][R2.64+0x8], RZ ;  /* 0x000008ff02007986 */ /* 0x0001e8000c101916 */
[----:B------:R0:W-:Y:S02]  /*0d00*/  STG.E desc[UR22][R2.64+0xc], RZ ;  /* 0x00000cff02007986 */ /* 0x0001e4000c101916 */
.L_x_24:
[----:B------:R-:W-:-:S13]  /*0d10*/  ISETP.NE.AND P0, PT, RZ, UR5, PT ;  /* 0x00000005ff007c0c */ /* 0x000fda000bf05270 */
[----:B------:R-:W-:Y:S05]  /*0d20*/  @!P0 EXIT ;  /* 0x000000000000894d */ /* 0x000fea0003800000 */
[----:B------:R-:W-:Y:S01]  /*0d30*/  UISETP.NE.AND UP0, UPT, UR5, 0x1, UPT ;  /* 0x000000010500788c */ /* 0x000fe2000bf05270 */
[----:B------:R-:W-:Y:S01]  /*0d40*/  MOV R5, UR4 ;  /* 0x0000000400057c02 */ /* 0x000fe20008000f00 */
[----:B------:R-:W-:-:S04]  /*0d50*/  ULOP3.LUT UR5, UR6, 0x1, URZ, 0xc0, !UPT ;  /* 0x0000000106057892 */ /* 0x000fc8000f8ec0ff */
[----:B------:R-:W-:Y:S01]  /*0d60*/  PLOP3.LUT P0, PT, PT, PT, UP0, 0x80, 0x8 ;  /* 0x000000000008781c */ /* 0x000fe20003f0f008 */
[----:B------:R-:W-:-:S04]  /*0d70*/  UISETP.NE.U32.AND UP1, UPT, UR5, 0x1, UPT ;  /* 0x000000010500788c */ /* 0x000fc8000bf25070 */
[----:B------:R-:W0:Y:S02]  /*0d80*/  @UP0 LDCU.64 UR8, c[0x0][0x3a0] ;  /* 0x00007400ff0807ac */ /* 0x000e240008000a00 */
[----:B------:R-:W-:Y:S01]  /*0d90*/  PLOP3.LUT P1, PT, PT, PT, UP1, 0x80, 0x8 ;  /* 0x000000000008781c */ /* 0x000fe20003f2f018 */
[----:B------:R-:W-:-:S05]  /*0da0*/  @UP0 UIADD3 UR4, UPT, UPT, UR4, 0x2, URZ ;  /* 0x0000000204040890 */ /* 0x000fca000fffe0ff */
[----:B------:R-:W-:Y:S01]  /*0db0*/  @P0 IMAD R5, R0, UR6, R5 ;  /* 0x0000000600050c24 */ /* 0x000fe2000f8e0205 */
[----:B01----:R-:W-:Y:S02]  /*0dc0*/  MOV R2, UR8 ;  /* 0x0000000800027c02 */ /* 0x003fe40008000f00 */
[----:B------:R-:W-:-:S03]  /*0dd0*/  MOV R3, UR9 ;  /* 0x0000000900037c02 */ /* 0x000fc60008000f00 */
[----:B------:R-:W-:-:S05]  /*0de0*/  @P0 IMAD.WIDE R2, R5, 0x4, R2 ;  /* 0x0000000405020825 */ /* 0x000fca00078e0202 */
[----:B------:R0:W-:Y:S04]  /*0df0*/  @P0 STG.E desc[UR22][R2.64], RZ ;  /* 0x000000ff02000986 */ /* 0x0001e8000c101916 */
[----:B------:R0:W-:Y:S01]  /*0e00*/  @P0 STG.E desc[UR22][R2.64+0x4], RZ ;  /* 0x000004ff02000986 */ /* 0x0001e2000c101916 */
[----:B------:R-:W-:Y:S05]  /*0e10*/  @P1 EXIT ;  /* 0x000000000000194d */ /* 0x000fea0003800000 */
[----:B0-----:R-:W0:Y:S01]  /*0e20*/  LDC.64 R2, c[0x0][0x3a0] ;  /* 0x0000e800ff027b82 */ /* 0x001e220000000a00 */
[----:B------:R-:W-:-:S05]  /*0e30*/  MOV R5, UR4 ;  /* 0x0000000400057c02 */ /* 0x000fca0008000f00 */
[----:B------:R-:W-:-:S04]  /*0e40*/  IMAD R5, R0, UR6, R5 ;  /* 0x0000000600057c24 */ /* 0x000fc8000f8e0205 */
[----:B0-----:R-:W-:-:S05]  /*0e50*/  IMAD.WIDE R2, R5, 0x4, R2 ;  /* 0x0000000405027825 */ /* 0x001fca00078e0202 */
[----:B------:R-:W-:Y:S01]  /*0e60*/  STG.E desc[UR22][R2.64], RZ ;  /* 0x000000ff02007986 */ /* 0x000fe2000c101916 */
[----:B------:R-:W-:Y:S05]  /*0e70*/  EXIT ;  /* 0x000000000000794d */ /* 0x000fea0003800000 */
.L_x_25:
        /* <DEDUP_REMOVED lines=16> */
.L_x_28:


//--------------------- .nv.shared.reserved.0     --------------------------
	.section	.nv.shared.reserved.0,"aw",@nobits
	.weak		__nv_reservedSMEM_offset_0_alias
	.size		__nv_reservedSMEM_offset_0_alias, 0, 64
	.other		__nv_reservedSMEM_offset_0_alias,@"STO_CUDA_RESERVED_SHARED STV_DEFAULT"
__nv_reservedSMEM_offset_0_alias:
	.zero		0
	.zero		64


//--------------------- .nv.constant0._Z11multiplyeleiiiPiS_S_ --------------------------
	.section	.nv.constant0._Z11multiplyeleiiiPiS_S_,"a",@progbits
	.sectionflags	@""
	.align	4
.nv.constant0._Z11multiplyeleiiiPiS_S_:
	.zero		936


//--------------------- .nv.constant0._Z11multiplycoliiiPiS_S_ --------------------------
	.section	.nv.constant0._Z11multiplycoliiiPiS_S_,"a",@progbits
	.sectionflags	@""
	.align	4
.nv.constant0._Z11multiplycoliiiPiS_S_:
	.zero		936


//--------------------- .nv.constant0._Z11multiplyrowiiiPiS_S_ --------------------------
	.section	.nv.constant0._Z11multiplyrowiiiPiS_S_,"a",@progbits
	.sectionflags	@""
	.align	4
.nv.constant0._Z11multiplyrowiiiPiS_S_:
	.zero		936


//--------------------- SYMBOLS --------------------------

	.type		.nv.reservedSmem.offset0,@object
	.size		.nv.reservedSmem.offset0,0x4
